//
// Generated by NVIDIA NVVM Compiler
//
// Compiler Build ID: CL-36424714
// Cuda compilation tools, release 13.0, V13.0.88
// Based on NVVM 20.0.0
//

.version 9.0
.target sm_100
.address_size 64

	// .globl	_Z11matvec_multPfS_S_S_ii
// _ZZ18softmax_activationPfS_iE10shared_max has been demoted
// _ZZ18softmax_activationPfS_iE10shared_sum has been demoted

.visible .entry _Z11matvec_multPfS_S_S_ii(
	.param .u64 .ptr .align 1 _Z11matvec_multPfS_S_S_ii_param_0,
	.param .u64 .ptr .align 1 _Z11matvec_multPfS_S_S_ii_param_1,
	.param .u64 .ptr .align 1 _Z11matvec_multPfS_S_S_ii_param_2,
	.param .u64 .ptr .align 1 _Z11matvec_multPfS_S_S_ii_param_3,
	.param .u32 _Z11matvec_multPfS_S_S_ii_param_4,
	.param .u32 _Z11matvec_multPfS_S_S_ii_param_5
)
{
	.reg .pred 	%p<11>;
	.reg .b32 	%r<38>;
	.reg .b32 	%f<110>;
	.reg .b64 	%rd<35>;

	ld.param.u64 	%rd12, [_Z11matvec_multPfS_S_S_ii_param_0];
	ld.param.u64 	%rd13, [_Z11matvec_multPfS_S_S_ii_param_1];
	ld.param.u64 	%rd10, [_Z11matvec_multPfS_S_S_ii_param_2];
	ld.param.u64 	%rd11, [_Z11matvec_multPfS_S_S_ii_param_3];
	ld.param.u32 	%r24, [_Z11matvec_multPfS_S_S_ii_param_4];
	ld.param.u32 	%r23, [_Z11matvec_multPfS_S_S_ii_param_5];
	cvta.to.global.u64 	%rd1, %rd13;
	cvta.to.global.u64 	%rd2, %rd12;
	mov.u32 	%r25, %ctaid.x;
	mov.u32 	%r26, %ntid.x;
	mov.u32 	%r27, %tid.x;
	mad.lo.s32 	%r1, %r25, %r26, %r27;
	setp.ge.s32 	%p1, %r1, %r24;
	@%p1 bra 	$L__BB0_15;
	cvta.to.global.u64 	%rd14, %rd10;
	mul.wide.s32 	%rd15, %r1, 4;
	add.s64 	%rd16, %rd14, %rd15;
	ld.global.f32 	%f109, [%rd16];
	setp.lt.s32 	%p2, %r23, 1;
	@%p2 bra 	$L__BB0_14;
	mul.lo.s32 	%r2, %r23, %r1;
	and.b32  	%r3, %r23, 15;
	setp.lt.u32 	%p3, %r23, 16;
	mov.b32 	%r34, 0;
	@%p3 bra 	$L__BB0_5;
	and.b32  	%r34, %r23, 2147483632;
	neg.s32 	%r32, %r34;
	add.s64 	%rd3, %rd2, 32;
	add.s64 	%rd33, %rd1, 32;
	mov.u32 	%r31, %r2;
$L__BB0_4:
	.pragma "nounroll";
	mul.wide.s32 	%rd17, %r31, 4;
	add.s64 	%rd18, %rd3, %rd17;
	ld.global.f32 	%f16, [%rd18+-32];
	ld.global.f32 	%f17, [%rd33+-32];
	fma.rn.f32 	%f18, %f16, %f17, %f109;
	ld.global.f32 	%f19, [%rd18+-28];
	ld.global.f32 	%f20, [%rd33+-28];
	fma.rn.f32 	%f21, %f19, %f20, %f18;
	ld.global.f32 	%f22, [%rd18+-24];
	ld.global.f32 	%f23, [%rd33+-24];
	fma.rn.f32 	%f24, %f22, %f23, %f21;
	ld.global.f32 	%f25, [%rd18+-20];
	ld.global.f32 	%f26, [%rd33+-20];
	fma.rn.f32 	%f27, %f25, %f26, %f24;
	ld.global.f32 	%f28, [%rd18+-16];
	ld.global.f32 	%f29, [%rd33+-16];
	fma.rn.f32 	%f30, %f28, %f29, %f27;
	ld.global.f32 	%f31, [%rd18+-12];
	ld.global.f32 	%f32, [%rd33+-12];
	fma.rn.f32 	%f33, %f31, %f32, %f30;
	ld.global.f32 	%f34, [%rd18+-8];
	ld.global.f32 	%f35, [%rd33+-8];
	fma.rn.f32 	%f36, %f34, %f35, %f33;
	ld.global.f32 	%f37, [%rd18+-4];
	ld.global.f32 	%f38, [%rd33+-4];
	fma.rn.f32 	%f39, %f37, %f38, %f36;
	ld.global.f32 	%f40, [%rd18];
	ld.global.f32 	%f41, [%rd33];
	fma.rn.f32 	%f42, %f40, %f41, %f39;
	ld.global.f32 	%f43, [%rd18+4];
	ld.global.f32 	%f44, [%rd33+4];
	fma.rn.f32 	%f45, %f43, %f44, %f42;
	ld.global.f32 	%f46, [%rd18+8];
	ld.global.f32 	%f47, [%rd33+8];
	fma.rn.f32 	%f48, %f46, %f47, %f45;
	ld.global.f32 	%f49, [%rd18+12];
	ld.global.f32 	%f50, [%rd33+12];
	fma.rn.f32 	%f51, %f49, %f50, %f48;
	ld.global.f32 	%f52, [%rd18+16];
	ld.global.f32 	%f53, [%rd33+16];
	fma.rn.f32 	%f54, %f52, %f53, %f51;
	ld.global.f32 	%f55, [%rd18+20];
	ld.global.f32 	%f56, [%rd33+20];
	fma.rn.f32 	%f57, %f55, %f56, %f54;
	ld.global.f32 	%f58, [%rd18+24];
	ld.global.f32 	%f59, [%rd33+24];
	fma.rn.f32 	%f60, %f58, %f59, %f57;
	ld.global.f32 	%f61, [%rd18+28];
	ld.global.f32 	%f62, [%rd33+28];
	fma.rn.f32 	%f109, %f61, %f62, %f60;
	add.s32 	%r32, %r32, 16;
	add.s32 	%r31, %r31, 16;
	add.s64 	%rd33, %rd33, 64;
	setp.ne.s32 	%p4, %r32, 0;
	@%p4 bra 	$L__BB0_4;
$L__BB0_5:
	setp.eq.s32 	%p5, %r3, 0;
	@%p5 bra 	$L__BB0_14;
	and.b32  	%r11, %r23, 7;
	setp.lt.u32 	%p6, %r3, 8;
	@%p6 bra 	$L__BB0_8;
	add.s32 	%r29, %r34, %r2;
	mul.wide.s32 	%rd19, %r29, 4;
	add.s64 	%rd20, %rd2, %rd19;
	ld.global.f32 	%f64, [%rd20];
	mul.wide.u32 	%rd21, %r34, 4;
	add.s64 	%rd22, %rd1, %rd21;
	ld.global.f32 	%f65, [%rd22];
	fma.rn.f32 	%f66, %f64, %f65, %f109;
	ld.global.f32 	%f67, [%rd20+4];
	ld.global.f32 	%f68, [%rd22+4];
	fma.rn.f32 	%f69, %f67, %f68, %f66;
	ld.global.f32 	%f70, [%rd20+8];
	ld.global.f32 	%f71, [%rd22+8];
	fma.rn.f32 	%f72, %f70, %f71, %f69;
	ld.global.f32 	%f73, [%rd20+12];
	ld.global.f32 	%f74, [%rd22+12];
	fma.rn.f32 	%f75, %f73, %f74, %f72;
	ld.global.f32 	%f76, [%rd20+16];
	ld.global.f32 	%f77, [%rd22+16];
	fma.rn.f32 	%f78, %f76, %f77, %f75;
	ld.global.f32 	%f79, [%rd20+20];
	ld.global.f32 	%f80, [%rd22+20];
	fma.rn.f32 	%f81, %f79, %f80, %f78;
	ld.global.f32 	%f82, [%rd20+24];
	ld.global.f32 	%f83, [%rd22+24];
	fma.rn.f32 	%f84, %f82, %f83, %f81;
	ld.global.f32 	%f85, [%rd20+28];
	ld.global.f32 	%f86, [%rd22+28];
	fma.rn.f32 	%f109, %f85, %f86, %f84;
	add.s32 	%r34, %r34, 8;
$L__BB0_8:
	setp.eq.s32 	%p7, %r11, 0;
	@%p7 bra 	$L__BB0_14;
	and.b32  	%r14, %r23, 3;
	setp.lt.u32 	%p8, %r11, 4;
	@%p8 bra 	$L__BB0_11;
	add.s32 	%r30, %r34, %r2;
	mul.wide.s32 	%rd23, %r30, 4;
	add.s64 	%rd24, %rd2, %rd23;
	ld.global.f32 	%f88, [%rd24];
	mul.wide.u32 	%rd25, %r34, 4;
	add.s64 	%rd26, %rd1, %rd25;
	ld.global.f32 	%f89, [%rd26];
	fma.rn.f32 	%f90, %f88, %f89, %f109;
	ld.global.f32 	%f91, [%rd24+4];
	ld.global.f32 	%f92, [%rd26+4];
	fma.rn.f32 	%f93, %f91, %f92, %f90;
	ld.global.f32 	%f94, [%rd24+8];
	ld.global.f32 	%f95, [%rd26+8];
	fma.rn.f32 	%f96, %f94, %f95, %f93;
	ld.global.f32 	%f97, [%rd24+12];
	ld.global.f32 	%f98, [%rd26+12];
	fma.rn.f32 	%f109, %f97, %f98, %f96;
	add.s32 	%r34, %r34, 4;
$L__BB0_11:
	setp.eq.s32 	%p9, %r14, 0;
	@%p9 bra 	$L__BB0_14;
	mul.wide.u32 	%rd27, %r34, 4;
	add.s64 	%rd34, %rd1, %rd27;
	add.s32 	%r37, %r34, %r2;
	neg.s32 	%r36, %r14;
$L__BB0_13:
	.pragma "nounroll";
	mul.wide.s32 	%rd28, %r37, 4;
	add.s64 	%rd29, %rd2, %rd28;
	ld.global.f32 	%f99, [%rd29];
	ld.global.f32 	%f100, [%rd34];
	fma.rn.f32 	%f109, %f99, %f100, %f109;
	add.s64 	%rd34, %rd34, 4;
	add.s32 	%r37, %r37, 1;
	add.s32 	%r36, %r36, 1;
	setp.ne.s32 	%p10, %r36, 0;
	@%p10 bra 	$L__BB0_13;
$L__BB0_14:
	cvta.to.global.u64 	%rd30, %rd11;
	add.s64 	%rd32, %rd30, %rd15;
	st.global.f32 	[%rd32], %f109;
$L__BB0_15:
	ret;

}
	// .globl	_Z15relu_activationPfi
.visible .entry _Z15relu_activationPfi(
	.param .u64 .ptr .align 1 _Z15relu_activationPfi_param_0,
	.param .u32 _Z15relu_activationPfi_param_1
)
{
	.reg .pred 	%p<2>;
	.reg .b32 	%r<6>;
	.reg .b32 	%f<3>;
	.reg .b64 	%rd<5>;

	ld.param.u64 	%rd1, [_Z15relu_activationPfi_param_0];
	ld.param.u32 	%r2, [_Z15relu_activationPfi_param_1];
	mov.u32 	%r3, %ctaid.x;
	mov.u32 	%r4, %ntid.x;
	mov.u32 	%r5, %tid.x;
	mad.lo.s32 	%r1, %r3, %r4, %r5;
	setp.ge.s32 	%p1, %r1, %r2;
	@%p1 bra 	$L__BB1_2;
	cvta.to.global.u64 	%rd2, %rd1;
	mul.wide.s32 	%rd3, %r1, 4;
	add.s64 	%rd4, %rd2, %rd3;
	ld.global.f32 	%f1, [%rd4];
	max.f32 	%f2, %f1, 0f00000000;
	st.global.f32 	[%rd4], %f2;
$L__BB1_2:
	ret;

}
	// .globl	_Z18softmax_activationPfS_i
.visible .entry _Z18softmax_activationPfS_i(
	.param .u64 .ptr .align 1 _Z18softmax_activationPfS_i_param_0,
	.param .u64 .ptr .align 1 _Z18softmax_activationPfS_i_param_1,
	.param .u32 _Z18softmax_activationPfS_i_param_2
)
{
	.reg .pred 	%p<13>;
	.reg .b32 	%r<35>;
	.reg .b32 	%f<52>;
	.reg .b64 	%rd<12>;
	// demoted variable
	.shared .align 4 .b8 _ZZ18softmax_activationPfS_iE10shared_max[512];
	// demoted variable
	.shared .align 4 .b8 _ZZ18softmax_activationPfS_iE10shared_sum[512];
	ld.param.u64 	%rd4, [_Z18softmax_activationPfS_i_param_0];
	ld.param.u64 	%rd3, [_Z18softmax_activationPfS_i_param_1];
	ld.param.u32 	%r16, [_Z18softmax_activationPfS_i_param_2];
	cvta.to.global.u64 	%rd1, %rd4;
	mov.u32 	%r34, %tid.x;
	shl.b32 	%r17, %r34, 2;
	mov.u32 	%r18, _ZZ18softmax_activationPfS_iE10shared_max;
	add.s32 	%r2, %r18, %r17;
	mov.b32 	%r19, -8388609;
	st.shared.u32 	[%r2], %r19;
	mov.u32 	%r20, _ZZ18softmax_activationPfS_iE10shared_sum;
	add.s32 	%r3, %r20, %r17;
	mov.b32 	%r21, 0;
	st.shared.u32 	[%r3], %r21;
	bar.sync 	0;
	setp.ge.s32 	%p1, %r34, %r16;
	mov.f32 	%f49, 0fFF7FFFFF;
	@%p1 bra 	$L__BB2_3;
	mov.f32 	%f49, 0fFF7FFFFF;
	mov.u32 	%r4, %ntid.x;
	mov.u32 	%r30, %r34;
$L__BB2_2:
	mul.wide.s32 	%rd5, %r30, 4;
	add.s64 	%rd6, %rd1, %rd5;
	ld.global.f32 	%f11, [%rd6];
	max.f32 	%f49, %f49, %f11;
	add.s32 	%r30, %r30, %r4;
	setp.lt.s32 	%p2, %r30, %r16;
	@%p2 bra 	$L__BB2_2;
$L__BB2_3:
	st.shared.f32 	[%r2], %f49;
	bar.sync 	0;
	mov.u32 	%r7, %ntid.x;
	setp.lt.u32 	%p3, %r7, 2;
	@%p3 bra 	$L__BB2_8;
	mov.u32 	%r31, %r7;
$L__BB2_5:
	shr.u32 	%r9, %r31, 1;
	setp.ge.u32 	%p4, %r34, %r9;
	@%p4 bra 	$L__BB2_7;
	ld.shared.f32 	%f12, [%r2];
	shl.b32 	%r22, %r9, 2;
	add.s32 	%r23, %r2, %r22;
	ld.shared.f32 	%f13, [%r23];
	max.f32 	%f14, %f12, %f13;
	st.shared.f32 	[%r2], %f14;
$L__BB2_7:
	bar.sync 	0;
	setp.gt.u32 	%p5, %r31, 3;
	mov.u32 	%r31, %r9;
	@%p5 bra 	$L__BB2_5;
$L__BB2_8:
	setp.ge.s32 	%p6, %r34, %r16;
	ld.shared.f32 	%f4, [_ZZ18softmax_activationPfS_iE10shared_max];
	bar.sync 	0;
	mov.f32 	%f51, 0f00000000;
	@%p6 bra 	$L__BB2_11;
	mov.f32 	%f51, 0f00000000;
	mov.u32 	%r32, %r34;
$L__BB2_10:
	mul.wide.s32 	%rd7, %r32, 4;
	add.s64 	%rd8, %rd1, %rd7;
	ld.global.f32 	%f17, [%rd8];
	sub.f32 	%f18, %f17, %f4;
	fma.rn.f32 	%f19, %f18, 0f3BBB989D, 0f3F000000;
	cvt.sat.f32.f32 	%f20, %f19;
	mov.f32 	%f21, 0f4B400001;
	mov.f32 	%f22, 0f437C0000;
	fma.rm.f32 	%f23, %f20, %f22, %f21;
	add.f32 	%f24, %f23, 0fCB40007F;
	neg.f32 	%f25, %f24;
	fma.rn.f32 	%f26, %f18, 0f3FB8AA3B, %f25;
	fma.rn.f32 	%f27, %f18, 0f32A57060, %f26;
	mov.b32 	%r24, %f23;
	shl.b32 	%r25, %r24, 23;
	mov.b32 	%f28, %r25;
	ex2.approx.ftz.f32 	%f29, %f27;
	fma.rn.f32 	%f51, %f29, %f28, %f51;
	add.s32 	%r32, %r32, %r7;
	setp.lt.s32 	%p7, %r32, %r16;
	@%p7 bra 	$L__BB2_10;
$L__BB2_11:
	setp.lt.u32 	%p8, %r7, 2;
	st.shared.f32 	[%r3], %f51;
	bar.sync 	0;
	@%p8 bra 	$L__BB2_16;
	mov.u32 	%r33, %r7;
$L__BB2_13:
	shr.u32 	%r13, %r33, 1;
	setp.ge.u32 	%p9, %r34, %r13;
	@%p9 bra 	$L__BB2_15;
	shl.b32 	%r26, %r13, 2;
	add.s32 	%r27, %r3, %r26;
	ld.shared.f32 	%f30, [%r27];
	ld.shared.f32 	%f31, [%r3];
	add.f32 	%f32, %f30, %f31;
	st.shared.f32 	[%r3], %f32;
$L__BB2_15:
	bar.sync 	0;
	setp.gt.u32 	%p10, %r33, 3;
	mov.u32 	%r33, %r13;
	@%p10 bra 	$L__BB2_13;
$L__BB2_16:
	setp.ge.s32 	%p11, %r34, %r16;
	ld.shared.f32 	%f8, [_ZZ18softmax_activationPfS_iE10shared_sum];
	bar.sync 	0;
	@%p11 bra 	$L__BB2_19;
	cvta.to.global.u64 	%rd2, %rd3;
$L__BB2_18:
	mul.wide.s32 	%rd9, %r34, 4;
	add.s64 	%rd10, %rd1, %rd9;
	ld.global.f32 	%f33, [%rd10];
	sub.f32 	%f34, %f33, %f4;
	fma.rn.f32 	%f35, %f34, 0f3BBB989D, 0f3F000000;
	cvt.sat.f32.f32 	%f36, %f35;
	mov.f32 	%f37, 0f4B400001;
	mov.f32 	%f38, 0f437C0000;
	fma.rm.f32 	%f39, %f36, %f38, %f37;
	add.f32 	%f40, %f39, 0fCB40007F;
	neg.f32 	%f41, %f40;
	fma.rn.f32 	%f42, %f34, 0f3FB8AA3B, %f41;
	fma.rn.f32 	%f43, %f34, 0f32A57060, %f42;
	mov.b32 	%r28, %f39;
	shl.b32 	%r29, %r28, 23;
	mov.b32 	%f44, %r29;
	ex2.approx.ftz.f32 	%f45, %f43;
	mul.f32 	%f46, %f45, %f44;
	div.rn.f32 	%f47, %f46, %f8;
	add.s64 	%rd11, %rd2, %rd9;
	st.global.f32 	[%rd11], %f47;
	add.s32 	%r34, %r34, %r7;
	setp.lt.s32 	%p12, %r34, %r16;
	@%p12 bra 	$L__BB2_18;
$L__BB2_19:
	ret;

}
	// .globl	_Z26compute_output_layer_errorPfS_hi
.visible .entry _Z26compute_output_layer_errorPfS_hi(
	.param .u64 .ptr .align 1 _Z26compute_output_layer_errorPfS_hi_param_0,
	.param .u64 .ptr .align 1 _Z26compute_output_layer_errorPfS_hi_param_1,
	.param .u8 _Z26compute_output_layer_errorPfS_hi_param_2,
	.param .u32 _Z26compute_output_layer_errorPfS_hi_param_3
)
{
	.reg .pred 	%p<3>;
	.reg .b16 	%rs<2>;
	.reg .b32 	%r<7>;
	.reg .b32 	%f<6>;
	.reg .b64 	%rd<11>;

	ld.param.u64 	%rd3, [_Z26compute_output_layer_errorPfS_hi_param_0];
	ld.param.u64 	%rd2, [_Z26compute_output_layer_errorPfS_hi_param_1];
	ld.param.u8 	%rs1, [_Z26compute_output_layer_errorPfS_hi_param_2];
	ld.param.u32 	%r2, [_Z26compute_output_layer_errorPfS_hi_param_3];
	cvta.to.global.u64 	%rd1, %rd3;
	mov.u32 	%r3, %ctaid.x;
	mov.u32 	%r4, %ntid.x;
	mov.u32 	%r5, %tid.x;
	mad.lo.s32 	%r1, %r3, %r4, %r5;
	setp.ge.s32 	%p1, %r1, %r2;
	@%p1 bra 	$L__BB3_5;
	cvt.u32.u16 	%r6, %rs1;
	setp.ne.s32 	%p2, %r1, %r6;
	@%p2 bra 	$L__BB3_3;
	mul.wide.u32 	%rd6, %r1, 4;
	add.s64 	%rd7, %rd1, %rd6;
	ld.global.f32 	%f4, [%rd7];
	add.f32 	%f5, %f4, 0fBF800000;
	bra.uni 	$L__BB3_4;
$L__BB3_3:
	mul.wide.s32 	%rd4, %r1, 4;
	add.s64 	%rd5, %rd1, %rd4;
	ld.global.f32 	%f5, [%rd5];
$L__BB3_4:
	cvta.to.global.u64 	%rd8, %rd2;
	mul.wide.s32 	%rd9, %r1, 4;
	add.s64 	%rd10, %rd8, %rd9;
	st.global.f32 	[%rd10], %f5;
$L__BB3_5:
	ret;

}
	// .globl	_Z26compute_hidden_layer_errorPfS_S_S_ii
.visible .entry _Z26compute_hidden_layer_errorPfS_S_S_ii(
	.param .u64 .ptr .align 1 _Z26compute_hidden_layer_errorPfS_S_S_ii_param_0,
	.param .u64 .ptr .align 1 _Z26compute_hidden_layer_errorPfS_S_S_ii_param_1,
	.param .u64 .ptr .align 1 _Z26compute_hidden_layer_errorPfS_S_S_ii_param_2,
	.param .u64 .ptr .align 1 _Z26compute_hidden_layer_errorPfS_S_S_ii_param_3,
	.param .u32 _Z26compute_hidden_layer_errorPfS_S_S_ii_param_4,
	.param .u32 _Z26compute_hidden_layer_errorPfS_S_S_ii_param_5
)
{
	.reg .pred 	%p<12>;
	.reg .b32 	%r<38>;
	.reg .b32 	%f<115>;
	.reg .b64 	%rd<61>;

	ld.param.u64 	%rd11, [_Z26compute_hidden_layer_errorPfS_S_S_ii_param_0];
	ld.param.u64 	%rd12, [_Z26compute_hidden_layer_errorPfS_S_S_ii_param_1];
	ld.param.u64 	%rd9, [_Z26compute_hidden_layer_errorPfS_S_S_ii_param_2];
	ld.param.u64 	%rd10, [_Z26compute_hidden_layer_errorPfS_S_S_ii_param_3];
	ld.param.u32 	%r23, [_Z26compute_hidden_layer_errorPfS_S_S_ii_param_4];
	ld.param.u32 	%r24, [_Z26compute_hidden_layer_errorPfS_S_S_ii_param_5];
	cvta.to.global.u64 	%rd1, %rd12;
	cvta.to.global.u64 	%rd2, %rd11;
	mov.u32 	%r25, %ctaid.x;
	mov.u32 	%r26, %ntid.x;
	mov.u32 	%r27, %tid.x;
	mad.lo.s32 	%r1, %r25, %r26, %r27;
	setp.ge.s32 	%p1, %r1, %r24;
	@%p1 bra 	$L__BB4_15;
	setp.lt.s32 	%p2, %r23, 1;
	mov.f32 	%f114, 0f00000000;
	@%p2 bra 	$L__BB4_14;
	and.b32  	%r2, %r23, 15;
	setp.lt.u32 	%p3, %r23, 16;
	mov.f32 	%f114, 0f00000000;
	mov.b32 	%r34, 0;
	@%p3 bra 	$L__BB4_5;
	and.b32  	%r34, %r23, 2147483632;
	neg.s32 	%r32, %r34;
	shl.b32 	%r5, %r24, 4;
	add.s64 	%rd59, %rd2, 32;
	mov.f32 	%f114, 0f00000000;
	mul.wide.s32 	%rd15, %r24, 4;
	mov.u32 	%r31, %r1;
$L__BB4_4:
	.pragma "nounroll";
	ld.global.f32 	%f18, [%rd59+-32];
	mul.wide.s32 	%rd13, %r31, 4;
	add.s64 	%rd14, %rd1, %rd13;
	ld.global.f32 	%f19, [%rd14];
	fma.rn.f32 	%f20, %f18, %f19, %f114;
	ld.global.f32 	%f21, [%rd59+-28];
	add.s64 	%rd16, %rd14, %rd15;
	ld.global.f32 	%f22, [%rd16];
	fma.rn.f32 	%f23, %f21, %f22, %f20;
	ld.global.f32 	%f24, [%rd59+-24];
	add.s64 	%rd17, %rd16, %rd15;
	ld.global.f32 	%f25, [%rd17];
	fma.rn.f32 	%f26, %f24, %f25, %f23;
	ld.global.f32 	%f27, [%rd59+-20];
	add.s64 	%rd18, %rd17, %rd15;
	ld.global.f32 	%f28, [%rd18];
	fma.rn.f32 	%f29, %f27, %f28, %f26;
	ld.global.f32 	%f30, [%rd59+-16];
	add.s64 	%rd19, %rd18, %rd15;
	ld.global.f32 	%f31, [%rd19];
	fma.rn.f32 	%f32, %f30, %f31, %f29;
	ld.global.f32 	%f33, [%rd59+-12];
	add.s64 	%rd20, %rd19, %rd15;
	ld.global.f32 	%f34, [%rd20];
	fma.rn.f32 	%f35, %f33, %f34, %f32;
	ld.global.f32 	%f36, [%rd59+-8];
	add.s64 	%rd21, %rd20, %rd15;
	ld.global.f32 	%f37, [%rd21];
	fma.rn.f32 	%f38, %f36, %f37, %f35;
	ld.global.f32 	%f39, [%rd59+-4];
	add.s64 	%rd22, %rd21, %rd15;
	ld.global.f32 	%f40, [%rd22];
	fma.rn.f32 	%f41, %f39, %f40, %f38;
	ld.global.f32 	%f42, [%rd59];
	add.s64 	%rd23, %rd22, %rd15;
	ld.global.f32 	%f43, [%rd23];
	fma.rn.f32 	%f44, %f42, %f43, %f41;
	ld.global.f32 	%f45, [%rd59+4];
	add.s64 	%rd24, %rd23, %rd15;
	ld.global.f32 	%f46, [%rd24];
	fma.rn.f32 	%f47, %f45, %f46, %f44;
	ld.global.f32 	%f48, [%rd59+8];
	add.s64 	%rd25, %rd24, %rd15;
	ld.global.f32 	%f49, [%rd25];
	fma.rn.f32 	%f50, %f48, %f49, %f47;
	ld.global.f32 	%f51, [%rd59+12];
	add.s64 	%rd26, %rd25, %rd15;
	ld.global.f32 	%f52, [%rd26];
	fma.rn.f32 	%f53, %f51, %f52, %f50;
	ld.global.f32 	%f54, [%rd59+16];
	add.s64 	%rd27, %rd26, %rd15;
	ld.global.f32 	%f55, [%rd27];
	fma.rn.f32 	%f56, %f54, %f55, %f53;
	ld.global.f32 	%f57, [%rd59+20];
	add.s64 	%rd28, %rd27, %rd15;
	ld.global.f32 	%f58, [%rd28];
	fma.rn.f32 	%f59, %f57, %f58, %f56;
	ld.global.f32 	%f60, [%rd59+24];
	add.s64 	%rd29, %rd28, %rd15;
	ld.global.f32 	%f61, [%rd29];
	fma.rn.f32 	%f62, %f60, %f61, %f59;
	ld.global.f32 	%f63, [%rd59+28];
	add.s64 	%rd30, %rd29, %rd15;
	ld.global.f32 	%f64, [%rd30];
	fma.rn.f32 	%f114, %f63, %f64, %f62;
	add.s32 	%r32, %r32, 16;
	add.s32 	%r31, %r31, %r5;
	add.s64 	%rd59, %rd59, 64;
	setp.ne.s32 	%p4, %r32, 0;
	@%p4 bra 	$L__BB4_4;
$L__BB4_5:
	setp.eq.s32 	%p5, %r2, 0;
	@%p5 bra 	$L__BB4_14;
	and.b32  	%r11, %r23, 7;
	setp.lt.u32 	%p6, %r2, 8;
	@%p6 bra 	$L__BB4_8;
	mul.wide.u32 	%rd31, %r34, 4;
	add.s64 	%rd32, %rd2, %rd31;
	ld.global.f32 	%f66, [%rd32];
	mad.lo.s32 	%r29, %r34, %r24, %r1;
	mul.wide.s32 	%rd33, %r29, 4;
	add.s64 	%rd34, %rd1, %rd33;
	ld.global.f32 	%f67, [%rd34];
	fma.rn.f32 	%f68, %f66, %f67, %f114;
	ld.global.f32 	%f69, [%rd32+4];
	mul.wide.s32 	%rd35, %r24, 4;
	add.s64 	%rd36, %rd34, %rd35;
	ld.global.f32 	%f70, [%rd36];
	fma.rn.f32 	%f71, %f69, %f70, %f68;
	ld.global.f32 	%f72, [%rd32+8];
	add.s64 	%rd37, %rd36, %rd35;
	ld.global.f32 	%f73, [%rd37];
	fma.rn.f32 	%f74, %f72, %f73, %f71;
	ld.global.f32 	%f75, [%rd32+12];
	add.s64 	%rd38, %rd37, %rd35;
	ld.global.f32 	%f76, [%rd38];
	fma.rn.f32 	%f77, %f75, %f76, %f74;
	ld.global.f32 	%f78, [%rd32+16];
	add.s64 	%rd39, %rd38, %rd35;
	ld.global.f32 	%f79, [%rd39];
	fma.rn.f32 	%f80, %f78, %f79, %f77;
	ld.global.f32 	%f81, [%rd32+20];
	add.s64 	%rd40, %rd39, %rd35;
	ld.global.f32 	%f82, [%rd40];
	fma.rn.f32 	%f83, %f81, %f82, %f80;
	ld.global.f32 	%f84, [%rd32+24];
	add.s64 	%rd41, %rd40, %rd35;
	ld.global.f32 	%f85, [%rd41];
	fma.rn.f32 	%f86, %f84, %f85, %f83;
	ld.global.f32 	%f87, [%rd32+28];
	add.s64 	%rd42, %rd41, %rd35;
	ld.global.f32 	%f88, [%rd42];
	fma.rn.f32 	%f114, %f87, %f88, %f86;
	add.s32 	%r34, %r34, 8;
$L__BB4_8:
	setp.eq.s32 	%p7, %r11, 0;
	@%p7 bra 	$L__BB4_14;
	and.b32  	%r14, %r23, 3;
	setp.lt.u32 	%p8, %r11, 4;
	@%p8 bra 	$L__BB4_11;
	mul.wide.u32 	%rd43, %r34, 4;
	add.s64 	%rd44, %rd2, %rd43;
	ld.global.f32 	%f90, [%rd44];
	mad.lo.s32 	%r30, %r34, %r24, %r1;
	mul.wide.s32 	%rd45, %r30, 4;
	add.s64 	%rd46, %rd1, %rd45;
	ld.global.f32 	%f91, [%rd46];
	fma.rn.f32 	%f92, %f90, %f91, %f114;
	ld.global.f32 	%f93, [%rd44+4];
	mul.wide.s32 	%rd47, %r24, 4;
	add.s64 	%rd48, %rd46, %rd47;
	ld.global.f32 	%f94, [%rd48];
	fma.rn.f32 	%f95, %f93, %f94, %f92;
	ld.global.f32 	%f96, [%rd44+8];
	add.s64 	%rd49, %rd48, %rd47;
	ld.global.f32 	%f97, [%rd49];
	fma.rn.f32 	%f98, %f96, %f97, %f95;
	ld.global.f32 	%f99, [%rd44+12];
	add.s64 	%rd50, %rd49, %rd47;
	ld.global.f32 	%f100, [%rd50];
	fma.rn.f32 	%f114, %f99, %f100, %f98;
	add.s32 	%r34, %r34, 4;
$L__BB4_11:
	setp.eq.s32 	%p9, %r14, 0;
	@%p9 bra 	$L__BB4_14;
	mad.lo.s32 	%r37, %r34, %r24, %r1;
	mul.wide.u32 	%rd51, %r34, 4;
	add.s64 	%rd60, %rd2, %rd51;
	neg.s32 	%r36, %r14;
$L__BB4_13:
	.pragma "nounroll";
	ld.global.f32 	%f101, [%rd60];
	mul.wide.s32 	%rd52, %r37, 4;
	add.s64 	%rd53, %rd1, %rd52;
	ld.global.f32 	%f102, [%rd53];
	fma.rn.f32 	%f114, %f101, %f102, %f114;
	add.s32 	%r37, %r37, %r24;
	add.s64 	%rd60, %rd60, 4;
	add.s32 	%r36, %r36, 1;
	setp.ne.s32 	%p10, %r36, 0;
	@%p10 bra 	$L__BB4_13;
$L__BB4_14:
	cvta.to.global.u64 	%rd54, %rd9;
	mul.wide.s32 	%rd55, %r1, 4;
	add.s64 	%rd56, %rd54, %rd55;
	ld.global.f32 	%f103, [%rd56];
	setp.gt.f32 	%p11, %f103, 0f00000000;
	selp.f32 	%f104, 0f3F800000, 0f00000000, %p11;
	mul.f32 	%f105, %f114, %f104;
	cvta.to.global.u64 	%rd57, %rd10;
	add.s64 	%rd58, %rd57, %rd55;
	st.global.f32 	[%rd58], %f105;
$L__BB4_15:
	ret;

}
	// .globl	_Z20accumulate_gradientsPfS_S_S_S_S_ii
.visible .entry _Z20accumulate_gradientsPfS_S_S_S_S_ii(
	.param .u64 .ptr .align 1 _Z20accumulate_gradientsPfS_S_S_S_S_ii_param_0,
	.param .u64 .ptr .align 1 _Z20accumulate_gradientsPfS_S_S_S_S_ii_param_1,
	.param .u64 .ptr .align 1 _Z20accumulate_gradientsPfS_S_S_S_S_ii_param_2,
	.param .u64 .ptr .align 1 _Z20accumulate_gradientsPfS_S_S_S_S_ii_param_3,
	.param .u64 .ptr .align 1 _Z20accumulate_gradientsPfS_S_S_S_S_ii_param_4,
	.param .u64 .ptr .align 1 _Z20accumulate_gradientsPfS_S_S_S_S_ii_param_5,
	.param .u32 _Z20accumulate_gradientsPfS_S_S_S_S_ii_param_6,
	.param .u32 _Z20accumulate_gradientsPfS_S_S_S_S_ii_param_7
)
{
	.reg .pred 	%p<11>;
	.reg .b32 	%r<31>;
	.reg .b32 	%f<64>;
	.reg .b64 	%rd<31>;

	ld.param.u64 	%rd8, [_Z20accumulate_gradientsPfS_S_S_S_S_ii_param_2];
	ld.param.u64 	%rd10, [_Z20accumulate_gradientsPfS_S_S_S_S_ii_param_3];
	ld.param.u64 	%rd11, [_Z20accumulate_gradientsPfS_S_S_S_S_ii_param_4];
	ld.param.u64 	%rd9, [_Z20accumulate_gradientsPfS_S_S_S_S_ii_param_5];
	ld.param.u32 	%r17, [_Z20accumulate_gradientsPfS_S_S_S_S_ii_param_6];
	ld.param.u32 	%r16, [_Z20accumulate_gradientsPfS_S_S_S_S_ii_param_7];
	cvta.to.global.u64 	%rd1, %rd11;
	cvta.to.global.u64 	%rd2, %rd10;
	mov.u32 	%r18, %ctaid.x;
	mov.u32 	%r19, %ntid.x;
	mov.u32 	%r20, %tid.x;
	mad.lo.s32 	%r1, %r18, %r19, %r20;
	setp.ge.s32 	%p1, %r1, %r17;
	@%p1 bra 	$L__BB5_13;
	cvta.to.global.u64 	%rd12, %rd8;
	cvta.to.global.u64 	%rd13, %rd9;
	mul.wide.s32 	%rd14, %r1, 4;
	add.s64 	%rd3, %rd12, %rd14;
	ld.global.f32 	%f1, [%rd3];
	add.s64 	%rd15, %rd13, %rd14;
	ld.global.f32 	%f2, [%rd15];
	add.f32 	%f3, %f1, %f2;
	st.global.f32 	[%rd15], %f3;
	setp.lt.s32 	%p2, %r16, 1;
	@%p2 bra 	$L__BB5_13;
	mul.lo.s32 	%r2, %r16, %r1;
	and.b32  	%r3, %r16, 7;
	setp.lt.u32 	%p3, %r16, 8;
	mov.b32 	%r29, 0;
	@%p3 bra 	$L__BB5_5;
	and.b32  	%r29, %r16, 2147483640;
	neg.s32 	%r27, %r29;
	add.s64 	%rd30, %rd2, 16;
	add.s64 	%rd5, %rd1, 16;
	mov.u32 	%r26, %r2;
$L__BB5_4:
	.pragma "nounroll";
	mul.wide.s32 	%rd16, %r26, 4;
	add.s64 	%rd17, %rd5, %rd16;
	ld.global.f32 	%f4, [%rd3];
	ld.global.f32 	%f5, [%rd30+-16];
	ld.global.f32 	%f6, [%rd17+-16];
	fma.rn.f32 	%f7, %f4, %f5, %f6;
	st.global.f32 	[%rd17+-16], %f7;
	ld.global.f32 	%f8, [%rd3];
	ld.global.f32 	%f9, [%rd30+-12];
	ld.global.f32 	%f10, [%rd17+-12];
	fma.rn.f32 	%f11, %f8, %f9, %f10;
	st.global.f32 	[%rd17+-12], %f11;
	ld.global.f32 	%f12, [%rd3];
	ld.global.f32 	%f13, [%rd30+-8];
	ld.global.f32 	%f14, [%rd17+-8];
	fma.rn.f32 	%f15, %f12, %f13, %f14;
	st.global.f32 	[%rd17+-8], %f15;
	ld.global.f32 	%f16, [%rd3];
	ld.global.f32 	%f17, [%rd30+-4];
	ld.global.f32 	%f18, [%rd17+-4];
	fma.rn.f32 	%f19, %f16, %f17, %f18;
	st.global.f32 	[%rd17+-4], %f19;
	ld.global.f32 	%f20, [%rd3];
	ld.global.f32 	%f21, [%rd30];
	ld.global.f32 	%f22, [%rd17];
	fma.rn.f32 	%f23, %f20, %f21, %f22;
	st.global.f32 	[%rd17], %f23;
	ld.global.f32 	%f24, [%rd3];
	ld.global.f32 	%f25, [%rd30+4];
	ld.global.f32 	%f26, [%rd17+4];
	fma.rn.f32 	%f27, %f24, %f25, %f26;
	st.global.f32 	[%rd17+4], %f27;
	ld.global.f32 	%f28, [%rd3];
	ld.global.f32 	%f29, [%rd30+8];
	ld.global.f32 	%f30, [%rd17+8];
	fma.rn.f32 	%f31, %f28, %f29, %f30;
	st.global.f32 	[%rd17+8], %f31;
	ld.global.f32 	%f32, [%rd3];
	ld.global.f32 	%f33, [%rd30+12];
	ld.global.f32 	%f34, [%rd17+12];
	fma.rn.f32 	%f35, %f32, %f33, %f34;
	st.global.f32 	[%rd17+12], %f35;
	add.s32 	%r27, %r27, 8;
	add.s64 	%rd30, %rd30, 32;
	add.s32 	%r26, %r26, 8;
	setp.ne.s32 	%p4, %r27, 0;
	@%p4 bra 	$L__BB5_4;
$L__BB5_5:
	setp.eq.s32 	%p5, %r3, 0;
	@%p5 bra 	$L__BB5_13;
	and.b32  	%r11, %r16, 3;
	setp.lt.u32 	%p6, %r3, 4;
	@%p6 bra 	$L__BB5_8;
	ld.global.f32 	%f36, [%rd3];
	mul.wide.u32 	%rd18, %r29, 4;
	add.s64 	%rd19, %rd2, %rd18;
	ld.global.f32 	%f37, [%rd19];
	add.s32 	%r22, %r29, %r2;
	mul.wide.s32 	%rd20, %r22, 4;
	add.s64 	%rd21, %rd1, %rd20;
	ld.global.f32 	%f38, [%rd21];
	fma.rn.f32 	%f39, %f36, %f37, %f38;
	st.global.f32 	[%rd21], %f39;
	ld.global.f32 	%f40, [%rd3];
	ld.global.f32 	%f41, [%rd19+4];
	ld.global.f32 	%f42, [%rd21+4];
	fma.rn.f32 	%f43, %f40, %f41, %f42;
	st.global.f32 	[%rd21+4], %f43;
	ld.global.f32 	%f44, [%rd3];
	ld.global.f32 	%f45, [%rd19+8];
	ld.global.f32 	%f46, [%rd21+8];
	fma.rn.f32 	%f47, %f44, %f45, %f46;
	st.global.f32 	[%rd21+8], %f47;
	ld.global.f32 	%f48, [%rd3];
	ld.global.f32 	%f49, [%rd19+12];
	ld.global.f32 	%f50, [%rd21+12];
	fma.rn.f32 	%f51, %f48, %f49, %f50;
	st.global.f32 	[%rd21+12], %f51;
	add.s32 	%r29, %r29, 4;
$L__BB5_8:
	setp.eq.s32 	%p7, %r11, 0;
	@%p7 bra 	$L__BB5_13;
	setp.eq.s32 	%p8, %r11, 1;
	@%p8 bra 	$L__BB5_11;
	ld.global.f32 	%f52, [%rd3];
	mul.wide.u32 	%rd22, %r29, 4;
	add.s64 	%rd23, %rd2, %rd22;
	ld.global.f32 	%f53, [%rd23];
	add.s32 	%r23, %r29, %r2;
	mul.wide.s32 	%rd24, %r23, 4;
	add.s64 	%rd25, %rd1, %rd24;
	ld.global.f32 	%f54, [%rd25];
	fma.rn.f32 	%f55, %f52, %f53, %f54;
	st.global.f32 	[%rd25], %f55;
	ld.global.f32 	%f56, [%rd3];
	ld.global.f32 	%f57, [%rd23+4];
	ld.global.f32 	%f58, [%rd25+4];
	fma.rn.f32 	%f59, %f56, %f57, %f58;
	st.global.f32 	[%rd25+4], %f59;
	add.s32 	%r29, %r29, 2;
$L__BB5_11:
	and.b32  	%r24, %r16, 1;
	setp.eq.b32 	%p9, %r24, 1;
	not.pred 	%p10, %p9;
	@%p10 bra 	$L__BB5_13;
	ld.global.f32 	%f60, [%rd3];
	mul.wide.u32 	%rd26, %r29, 4;
	add.s64 	%rd27, %rd2, %rd26;
	ld.global.f32 	%f61, [%rd27];
	add.s32 	%r25, %r29, %r2;
	mul.wide.s32 	%rd28, %r25, 4;
	add.s64 	%rd29, %rd1, %rd28;
	ld.global.f32 	%f62, [%rd29];
	fma.rn.f32 	%f63, %f60, %f61, %f62;
	st.global.f32 	[%rd29], %f63;
$L__BB5_13:
	ret;

}


// ===== COMPILED SASS (sm_100) =====

	.target	sm_100

	.elftype	@"ET_EXEC"


//--------------------- .note.nv.tkinfo           --------------------------
	.section	.note.nv.tkinfo,"",@"SHT_NOTE"
	.sectionflags	@"SHF_NOTE_NV_TKINFO"
	.tkinfo
        /*0018*/ 	.word	0x00000002
        /*0030*/ 	.string	""
        /*0030*/ 	.string	"ptxas"
        /*0030*/ 	.string	"Cuda compilation tools, release 13.0, V13.0.88"
        /*0030*/ 	.string	"Build cuda_13.0.r13.0/compiler.36424714_0"
        /*0030*/ 	.string	"-arch sm_100 -m 64 "



//--------------------- .note.nv.cuinfo           --------------------------
	.section	.note.nv.cuinfo,"",@"SHT_NOTE"
	.sectionflags	@"SHF_NOTE_NV_CUINFO"
        /*0018*/ 	.short	0x0002
        /*001a*/ 	.short	0x0064
        /*001c*/ 	.short	0x0082
	.zero		2


//--------------------- .nv.info                  --------------------------
	.section	.nv.info,"",@"SHT_CUDA_INFO"
	.align	4


	//----- nvinfo : EIATTR_REGCOUNT
	.align		4
        /*0000*/ 	.byte	0x04, 0x2f
        /*0002*/ 	.short	(.L_1 - .L_0)
	.align		4
.L_0:
        /*0004*/ 	.word	index@(_Z11matvec_multPfS_S_S_ii)
        /*0008*/ 	.word	0x0000001e


	//----- nvinfo : EIATTR_FRAME_SIZE
	.align		4
.L_1:
        /*000c*/ 	.byte	0x04, 0x11
        /*000e*/ 	.short	(.L_3 - .L_2)
	.align		4
.L_2:
        /*0010*/ 	.word	index@(_Z11matvec_multPfS_S_S_ii)
        /*0014*/ 	.word	0x00000000


	//----- nvinfo : EIATTR_REGCOUNT
	.align		4
.L_3:
        /*0018*/ 	.byte	0x04, 0x2f
        /*001a*/ 	.short	(.L_5 - .L_4)
	.align		4
.L_4:
        /*001c*/ 	.word	index@(_Z15relu_activationPfi)
        /*0020*/ 	.word	0x00000008


	//----- nvinfo : EIATTR_FRAME_SIZE
	.align		4
.L_5:
        /*0024*/ 	.byte	0x04, 0x11
        /*0026*/ 	.short	(.L_7 - .L_6)
	.align		4
.L_6:
        /*0028*/ 	.word	index@(_Z15relu_activationPfi)
        /*002c*/ 	.word	0x00000000


	//----- nvinfo : EIATTR_REGCOUNT
	.align		4
.L_7:
        /*0030*/ 	.byte	0x04, 0x2f
        /*0032*/ 	.short	(.L_9 - .L_8)
	.align		4
.L_8:
        /*0034*/ 	.word	index@(_Z18softmax_activationPfS_i)
        /*0038*/ 	.word	0x00000016


	//----- nvinfo : EIATTR_FRAME_SIZE
	.align		4
.L_9:
        /*003c*/ 	.byte	0x04, 0x11
        /*003e*/ 	.short	(.L_11 - .L_10)
	.align		4
.L_10:
        /*0040*/ 	.word	index@($__internal_0_$__cuda_sm3x_div_rn_noftz_f32_slowpath)
        /*0044*/ 	.word	0x00000000


	//----- nvinfo : EIATTR_FRAME_SIZE
	.align		4
.L_11:
        /*0048*/ 	.byte	0x04, 0x11
        /*004a*/ 	.short	(.L_13 - .L_12)
	.align		4
.L_12:
        /*004c*/ 	.word	index@(_Z18softmax_activationPfS_i)
        /*0050*/ 	.word	0x00000000


	//----- nvinfo : EIATTR_REGCOUNT
	.align		4
.L_13:
        /*0054*/ 	.byte	0x04, 0x2f
        /*0056*/ 	.short	(.L_15 - .L_14)
	.align		4
.L_14:
        /*0058*/ 	.word	index@(_Z26compute_output_layer_errorPfS_hi)
        /*005c*/ 	.word	0x0000000e


	//----- nvinfo : EIATTR_FRAME_SIZE
	.align		4
.L_15:
        /*0060*/ 	.byte	0x04, 0x11
        /*0062*/ 	.short	(.L_17 - .L_16)
	.align		4
.L_16:
        /*0064*/ 	.word	index@(_Z26compute_output_layer_errorPfS_hi)
        /*0068*/ 	.word	0x00000000


	//----- nvinfo : EIATTR_REGCOUNT
	.align		4
.L_17:
        /*006c*/ 	.byte	0x04, 0x2f
        /*006e*/ 	.short	(.L_19 - .L_18)
	.align		4
.L_18:
        /*0070*/ 	.word	index@(_Z26compute_hidden_layer_errorPfS_S_S_ii)
        /*0074*/ 	.word	0x00000020


	//----- nvinfo : EIATTR_FRAME_SIZE
	.align		4
.L_19:
        /*0078*/ 	.byte	0x04, 0x11
        /*007a*/ 	.short	(.L_21 - .L_20)
	.align		4
.L_20:
        /*007c*/ 	.word	index@(_Z26compute_hidden_layer_errorPfS_S_S_ii)
        /*0080*/ 	.word	0x00000000


	//----- nvinfo : EIATTR_REGCOUNT
	.align		4
.L_21:
        /*0084*/ 	.byte	0x04, 0x2f
        /*0086*/ 	.short	(.L_23 - .L_22)
	.align		4
.L_22:
        /*0088*/ 	.word	index@(_Z20accumulate_gradientsPfS_S_S_S_S_ii)
        /*008c*/ 	.word	0x00000016


	//----- nvinfo : EIATTR_FRAME_SIZE
	.align		4
.L_23:
        /*0090*/ 	.byte	0x04, 0x11
        /*0092*/ 	.short	(.L_25 - .L_24)
	.align		4
.L_24:
        /*0094*/ 	.word	index@(_Z20accumulate_gradientsPfS_S_S_S_S_ii)
        /*0098*/ 	.word	0x00000000


	//----- nvinfo : EIATTR_MIN_STACK_SIZE
	.align		4
.L_25:
        /*009c*/ 	.byte	0x04, 0x12
        /*009e*/ 	.short	(.L_27 - .L_26)
	.align		4
.L_26:
        /*00a0*/ 	.word	index@(_Z20accumulate_gradientsPfS_S_S_S_S_ii)
        /*00a4*/ 	.word	0x00000000


	//----- nvinfo : EIATTR_MIN_STACK_SIZE
	.align		4
.L_27:
        /*00a8*/ 	.byte	0x04, 0x12
        /*00aa*/ 	.short	(.L_29 - .L_28)
	.align		4
.L_28:
        /*00ac*/ 	.word	index@(_Z26compute_hidden_layer_errorPfS_S_S_ii)
        /*00b0*/ 	.word	0x00000000


	//----- nvinfo : EIATTR_MIN_STACK_SIZE
	.align		4
.L_29:
        /*00b4*/ 	.byte	0x04, 0x12
        /*00b6*/ 	.short	(.L_31 - .L_30)
	.align		4
.L_30:
        /*00b8*/ 	.word	index@(_Z26compute_output_layer_errorPfS_hi)
        /*00bc*/ 	.word	0x00000000


	//----- nvinfo : EIATTR_MIN_STACK_SIZE
	.align		4
.L_31:
        /*00c0*/ 	.byte	0x04, 0x12
        /*00c2*/ 	.short	(.L_33 - .L_32)
	.align		4
.L_32:
        /*00c4*/ 	.word	index@(_Z18softmax_activationPfS_i)
        /*00c8*/ 	.word	0x00000000


	//----- nvinfo : EIATTR_MIN_STACK_SIZE
	.align		4
.L_33:
        /*00cc*/ 	.byte	0x04, 0x12
        /*00ce*/ 	.short	(.L_35 - .L_34)
	.align		4
.L_34:
        /*00d0*/ 	.word	index@(_Z15relu_activationPfi)
        /*00d4*/ 	.word	0x00000000


	//----- nvinfo : EIATTR_MIN_STACK_SIZE
	.align		4
.L_35:
        /*00d8*/ 	.byte	0x04, 0x12
        /*00da*/ 	.short	(.L_37 - .L_36)
	.align		4
.L_36:
        /*00dc*/ 	.word	index@(_Z11matvec_multPfS_S_S_ii)
        /*00e0*/ 	.word	0x00000000
.L_37:


//--------------------- .nv.compat                --------------------------
	.section	.nv.compat,"",@"SHT_CUDA_COMPAT_INFO"
	.align	4
        /*0000*/ 	.byte	0x02, 0x09, 0x00, 0x00, 0x02, 0x02, 0x01, 0x00, 0x02, 0x05, 0x05, 0x00, 0x03, 0x07, 0x01, 0x01
        /*0010*/ 	.byte	0x02, 0x03, 0x00, 0x00, 0x02, 0x06, 0x01, 0x00, 0x04, 0x0b, 0x08, 0x00, 0x01, 0x00, 0x00, 0x00
        /*0020*/ 	.byte	0x00, 0x00, 0x00, 0x00


//--------------------- .nv.info._Z20accumulate_gradientsPfS_S_S_S_S_ii --------------------------
	.section	.nv.info._Z20accumulate_gradientsPfS_S_S_S_S_ii,"",@"SHT_CUDA_INFO"
	.sectionflags	@""
	.align	4


	//----- nvinfo : EIATTR_CUDA_API_VERSION
	.align		4
        /*0000*/ 	.byte	0x04, 0x37
        /*0002*/ 	.short	(.L_39 - .L_38)
.L_38:
        /*0004*/ 	.word	0x00000082


	//----- nvinfo : EIATTR_KPARAM_INFO
	.align		4
.L_39:
        /*0008*/ 	.byte	0x04, 0x17
        /*000a*/ 	.short	(.L_41 - .L_40)
.L_40:
        /*000c*/ 	.word	0x00000000
        /*0010*/ 	.short	0x0007
        /*0012*/ 	.short	0x0034
        /*0014*/ 	.byte	0x00, 0xf0, 0x11, 0x00


	//----- nvinfo : EIATTR_KPARAM_INFO
	.align		4
.L_41:
        /*0018*/ 	.byte	0x04, 0x17
        /*001a*/ 	.short	(.L_43 - .L_42)
.L_42:
        /*001c*/ 	.word	0x00000000
        /*0020*/ 	.short	0x0006
        /*0022*/ 	.short	0x0030
        /*0024*/ 	.byte	0x00, 0xf0, 0x11, 0x00


	//----- nvinfo : EIATTR_KPARAM_INFO
	.align		4
.L_43:
        /*0028*/ 	.byte	0x04, 0x17
        /*002a*/ 	.short	(.L_45 - .L_44)
.L_44:
        /*002c*/ 	.word	0x00000000
        /*0030*/ 	.short	0x0005
        /*0032*/ 	.short	0x0028
        /*0034*/ 	.byte	0x00, 0xf5, 0x21, 0x00


	//----- nvinfo : EIATTR_KPARAM_INFO
	.align		4
.L_45:
        /*0038*/ 	.byte	0x04, 0x17
        /*003a*/ 	.short	(.L_47 - .L_46)
.L_46:
        /*003c*/ 	.word	0x00000000
        /*0040*/ 	.short	0x0004
        /*0042*/ 	.short	0x0020
        /*0044*/ 	.byte	0x00, 0xf5, 0x21, 0x00


	//----- nvinfo : EIATTR_KPARAM_INFO
	.align		4
.L_47:
        /*0048*/ 	.byte	0x04, 0x17
        /*004a*/ 	.short	(.L_49 - .L_48)
.L_48:
        /*004c*/ 	.word	0x00000000
        /*0050*/ 	.short	0x0003
        /*0052*/ 	.short	0x0018
        /*0054*/ 	.byte	0x00, 0xf5, 0x21, 0x00


	//----- nvinfo : EIATTR_KPARAM_INFO
	.align		4
.L_49:
        /*0058*/ 	.byte	0x04, 0x17
        /*005a*/ 	.short	(.L_51 - .L_50)
.L_50:
        /*005c*/ 	.word	0x00000000
        /*0060*/ 	.short	0x0002
        /*0062*/ 	.short	0x0010
        /*0064*/ 	.byte	0x00, 0xf5, 0x21, 0x00


	//----- nvinfo : EIATTR_KPARAM_INFO
	.align		4
.L_51:
        /*0068*/ 	.byte	0x04, 0x17
        /*006a*/ 	.short	(.L_53 - .L_52)
.L_52:
        /*006c*/ 	.word	0x00000000
        /*0070*/ 	.short	0x0001
        /*0072*/ 	.short	0x0008
        /*0074*/ 	.byte	0x00, 0xf5, 0x21, 0x00


	//----- nvinfo : EIATTR_KPARAM_INFO
	.align		4
.L_53:
        /*0078*/ 	.byte	0x04, 0x17
        /*007a*/ 	.short	(.L_55 - .L_54)
.L_54:
        /*007c*/ 	.word	0x00000000
        /*0080*/ 	.short	0x0000
        /*0082*/ 	.short	0x0000
        /*0084*/ 	.byte	0x00, 0xf5, 0x21, 0x00


	//----- nvinfo : EIATTR_SPARSE_MMA_MASK
	.align		4
.L_55:
        /*0088*/ 	.byte	0x03, 0x50
        /*008a*/ 	.short	0x0000


	//----- nvinfo : EIATTR_MAXREG_COUNT
	.align		4
        /*008c*/ 	.byte	0x03, 0x1b
        /*008e*/ 	.short	0x00ff


	//----- nvinfo : EIATTR_MERCURY_ISA_VERSION
	.align		4
        /*0090*/ 	.byte	0x03, 0x5f
        /*0092*/ 	.short	0x0101


	//----- nvinfo : EIATTR_VRC_CTA_INIT_COUNT
	.align		4
        /*0094*/ 	.byte	0x02, 0x4a
	.zero		1
	.zero		1


	//----- nvinfo : EIATTR_EXIT_INSTR_OFFSETS
	.align		4
        /*0098*/ 	.byte	0x04, 0x1c
        /*009a*/ 	.short	(.L_57 - .L_56)


	//   ....[0]....
.L_56:
        /*009c*/ 	.word	0x00000070


	//   ....[1]....
        /*00a0*/ 	.word	0x00000130


	//   ....[2]....
        /*00a4*/ 	.word	0x00000570


	//   ....[3]....
        /*00a8*/ 	.word	0x00000760


	//   ....[4]....
        /*00ac*/ 	.word	0x000008b0


	//   ....[5]....
        /*00b0*/ 	.word	0x00000960


	//----- nvinfo : EIATTR_CBANK_PARAM_SIZE
	.align		4
.L_57:
        /*00b4*/ 	.byte	0x03, 0x19
        /*00b6*/ 	.short	0x0038


	//----- nvinfo : EIATTR_PARAM_CBANK
	.align		4
        /*00b8*/ 	.byte	0x04, 0x0a
        /*00ba*/ 	.short	(.L_59 - .L_58)
	.align		4
.L_58:
        /*00bc*/ 	.word	index@(.nv.constant0._Z20accumulate_gradientsPfS_S_S_S_S_ii)
        /*00c0*/ 	.short	0x0380
        /*00c2*/ 	.short	0x0038


	//----- nvinfo : EIATTR_SW_WAR
	.align		4
.L_59:
        /*00c4*/ 	.byte	0x04, 0x36
        /*00c6*/ 	.short	(.L_61 - .L_60)
.L_60:
        /*00c8*/ 	.word	0x00000008
.L_61:


//--------------------- .nv.info._Z26compute_hidden_layer_errorPfS_S_S_ii --------------------------
	.section	.nv.info._Z26compute_hidden_layer_errorPfS_S_S_ii,"",@"SHT_CUDA_INFO"
	.sectionflags	@""
	.align	4


	//----- nvinfo : EIATTR_CUDA_API_VERSION
	.align		4
        /*0000*/ 	.byte	0x04, 0x37
        /*0002*/ 	.short	(.L_63 - .L_62)
.L_62:
        /*0004*/ 	.word	0x00000082


	//----- nvinfo : EIATTR_KPARAM_INFO
	.align		4
.L_63:
        /*0008*/ 	.byte	0x04, 0x17
        /*000a*/ 	.short	(.L_65 - .L_64)
.L_64:
        /*000c*/ 	.word	0x00000000
        /*0010*/ 	.short	0x0005
        /*0012*/ 	.short	0x0024
        /*0014*/ 	.byte	0x00, 0xf0, 0x11, 0x00


	//----- nvinfo : EIATTR_KPARAM_INFO
	.align		4
.L_65:
        /*0018*/ 	.byte	0x04, 0x17
        /*001a*/ 	.short	(.L_67 - .L_66)
.L_66:
        /*001c*/ 	.word	0x00000000
        /*0020*/ 	.short	0x0004
        /*0022*/ 	.short	0x0020
        /*0024*/ 	.byte	0x00, 0xf0, 0x11, 0x00


	//----- nvinfo : EIATTR_KPARAM_INFO
	.align		4
.L_67:
        /*0028*/ 	.byte	0x04, 0x17
        /*002a*/ 	.short	(.L_69 - .L_68)
.L_68:
        /*002c*/ 	.word	0x00000000
        /*0030*/ 	.short	0x0003
        /*0032*/ 	.short	0x0018
        /*0034*/ 	.byte	0x00, 0xf5, 0x21, 0x00


	//----- nvinfo : EIATTR_KPARAM_INFO
	.align		4
.L_69:
        /*0038*/ 	.byte	0x04, 0x17
        /*003a*/ 	.short	(.L_71 - .L_70)
.L_70:
        /*003c*/ 	.word	0x00000000
        /*0040*/ 	.short	0x0002
        /*0042*/ 	.short	0x0010
        /*0044*/ 	.byte	0x00, 0xf5, 0x21, 0x00


	//----- nvinfo : EIATTR_KPARAM_INFO
	.align		4
.L_71:
        /*0048*/ 	.byte	0x04, 0x17
        /*004a*/ 	.short	(.L_73 - .L_72)
.L_72:
        /*004c*/ 	.word	0x00000000
        /*0050*/ 	.short	0x0001
        /*0052*/ 	.short	0x0008
        /*0054*/ 	.byte	0x00, 0xf5, 0x21, 0x00


	//----- nvinfo : EIATTR_KPARAM_INFO
	.align		4
.L_73:
        /*0058*/ 	.byte	0x04, 0x17
        /*005a*/ 	.short	(.L_75 - .L_74)
.L_74:
        /*005c*/ 	.word	0x00000000
        /*0060*/ 	.short	0x0000
        /*0062*/ 	.short	0x0000
        /*0064*/ 	.byte	0x00, 0xf5, 0x21, 0x00


	//----- nvinfo : EIATTR_SPARSE_MMA_MASK
	.align		4
.L_75:
        /*0068*/ 	.byte	0x03, 0x50
        /*006a*/ 	.short	0x0000


	//----- nvinfo : EIATTR_MAXREG_COUNT
	.align		4
        /*006c*/ 	.byte	0x03, 0x1b
        /*006e*/ 	.short	0x00ff


	//----- nvinfo : EIATTR_MERCURY_ISA_VERSION
	.align		4
        /*0070*/ 	.byte	0x03, 0x5f
        /*0072*/ 	.short	0x0101


	//----- nvinfo : EIATTR_VRC_CTA_INIT_COUNT
	.align		4
        /*0074*/ 	.byte	0x02, 0x4a
	.zero		1
	.zero		1


	//----- nvinfo : EIATTR_EXIT_INSTR_OFFSETS
	.align		4
        /*0078*/ 	.byte	0x04, 0x1c
        /*007a*/ 	.short	(.L_77 - .L_76)


	//   ....[0]....
.L_76:
        /*007c*/ 	.word	0x00000070


	//   ....[1]....
        /*0080*/ 	.word	0x00000c20


	//----- nvinfo : EIATTR_CBANK_PARAM_SIZE
	.align		4
.L_77:
        /*0084*/ 	.byte	0x03, 0x19
        /*0086*/ 	.short	0x0028


	//----- nvinfo : EIATTR_PARAM_CBANK
	.align		4
        /*0088*/ 	.byte	0x04, 0x0a
        /*008a*/ 	.short	(.L_79 - .L_78)
	.align		4
.L_78:
        /*008c*/ 	.word	index@(.nv.constant0._Z26compute_hidden_layer_errorPfS_S_S_ii)
        /*0090*/ 	.short	0x0380
        /*0092*/ 	.short	0x0028


	//----- nvinfo : EIATTR_SW_WAR
	.align		4
.L_79:
        /*0094*/ 	.byte	0x04, 0x36
        /*0096*/ 	.short	(.L_81 - .L_80)
.L_80:
        /*0098*/ 	.word	0x00000008
.L_81:


//--------------------- .nv.info._Z26compute_output_layer_errorPfS_hi --------------------------
	.section	.nv.info._Z26compute_output_layer_errorPfS_hi,"",@"SHT_CUDA_INFO"
	.sectionflags	@""
	.align	4


	//----- nvinfo : EIATTR_CUDA_API_VERSION
	.align		4
        /*0000*/ 	.byte	0x04, 0x37
        /*0002*/ 	.short	(.L_83 - .L_82)
.L_82:
        /*0004*/ 	.word	0x00000082


	//----- nvinfo : EIATTR_KPARAM_INFO
	.align		4
.L_83:
        /*0008*/ 	.byte	0x04, 0x17
        /*000a*/ 	.short	(.L_85 - .L_84)
.L_84:
        /*000c*/ 	.word	0x00000000
        /*0010*/ 	.short	0x0003
        /*0012*/ 	.short	0x0014
        /*0014*/ 	.byte	0x00, 0xf0, 0x11, 0x00


	//----- nvinfo : EIATTR_KPARAM_INFO
	.align		4
.L_85:
        /*0018*/ 	.byte	0x04, 0x17
        /*001a*/ 	.short	(.L_87 - .L_86)
.L_86:
        /*001c*/ 	.word	0x00000000
        /*0020*/ 	.short	0x0002
        /*0022*/ 	.short	0x0010
        /*0024*/ 	.byte	0x00, 0xf0, 0x05, 0x00


	//----- nvinfo : EIATTR_KPARAM_INFO
	.align		4
.L_87:
        /*0028*/ 	.byte	0x04, 0x17
        /*002a*/ 	.short	(.L_89 - .L_88)
.L_88:
        /*002c*/ 	.word	0x00000000
        /*0030*/ 	.short	0x0001
        /*0032*/ 	.short	0x0008
        /*0034*/ 	.byte	0x00, 0xf5, 0x21, 0x00


	//----- nvinfo : EIATTR_KPARAM_INFO
	.align		4
.L_89:
        /*0038*/ 	.byte	0x04, 0x17
        /*003a*/ 	.short	(.L_91 - .L_90)
.L_90:
        /*003c*/ 	.word	0x00000000
        /*0040*/ 	.short	0x0000
        /*0042*/ 	.short	0x0000
        /*0044*/ 	.byte	0x00, 0xf5, 0x21, 0x00


	//----- nvinfo : EIATTR_SPARSE_MMA_MASK
	.align		4
.L_91:
        /*0048*/ 	.byte	0x03, 0x50
        /*004a*/ 	.short	0x0000


	//----- nvinfo : EIATTR_MAXREG_COUNT
	.align		4
        /*004c*/ 	.byte	0x03, 0x1b
        /*004e*/ 	.short	0x00ff


	//----- nvinfo : EIATTR_MERCURY_ISA_VERSION
	.align		4
        /*0050*/ 	.byte	0x03, 0x5f
        /*0052*/ 	.short	0x0101


	//----- nvinfo : EIATTR_VRC_CTA_INIT_COUNT
	.align		4
        /*0054*/ 	.byte	0x02, 0x4a
	.zero		1
	.zero		1


	//----- nvinfo : EIATTR_EXIT_INSTR_OFFSETS
	.align		4
        /*0058*/ 	.byte	0x04, 0x1c
        /*005a*/ 	.short	(.L_93 - .L_92)


	//   ....[0]....
.L_92:
        /*005c*/ 	.word	0x00000070


	//   ....[1]....
        /*0060*/ 	.word	0x00000140


	//----- nvinfo : EIATTR_CBANK_PARAM_SIZE
	.align		4
.L_93:
        /*0064*/ 	.byte	0x03, 0x19
        /*0066*/ 	.short	0x0018


	//----- nvinfo : EIATTR_PARAM_CBANK
	.align		4
        /*0068*/ 	.byte	0x04, 0x0a
        /*006a*/ 	.short	(.L_95 - .L_94)
	.align		4
.L_94:
        /*006c*/ 	.word	index@(.nv.constant0._Z26compute_output_layer_errorPfS_hi)
        /*0070*/ 	.short	0x0380
        /*0072*/ 	.short	0x0018


	//----- nvinfo : EIATTR_SW_WAR
	.align		4
.L_95:
        /*0074*/ 	.byte	0x04, 0x36
        /*0076*/ 	.short	(.L_97 - .L_96)
.L_96:
        /*0078*/ 	.word	0x00000008
.L_97:


//--------------------- .nv.info._Z18softmax_activationPfS_i --------------------------
	.section	.nv.info._Z18softmax_activationPfS_i,"",@"SHT_CUDA_INFO"
	.sectionflags	@""
	.align	4


	//----- nvinfo : EIATTR_CUDA_API_VERSION
	.align		4
        /*0000*/ 	.byte	0x04, 0x37
        /*0002*/ 	.short	(.L_99 - .L_98)
.L_98:
        /*0004*/ 	.word	0x00000082


	//----- nvinfo : EIATTR_KPARAM_INFO
	.align		4
.L_99:
        /*0008*/ 	.byte	0x04, 0x17
        /*000a*/ 	.short	(.L_101 - .L_100)
.L_100:
        /*000c*/ 	.word	0x00000000
        /*0010*/ 	.short	0x0002
        /*0012*/ 	.short	0x0010
        /*0014*/ 	.byte	0x00, 0xf0, 0x11, 0x00


	//----- nvinfo : EIATTR_KPARAM_INFO
	.align		4
.L_101:
        /*0018*/ 	.byte	0x04, 0x17
        /*001a*/ 	.short	(.L_103 - .L_102)
.L_102:
        /*001c*/ 	.word	0x00000000
        /*0020*/ 	.short	0x0001
        /*0022*/ 	.short	0x0008
        /*0024*/ 	.byte	0x00, 0xf5, 0x21, 0x00


	//----- nvinfo : EIATTR_KPARAM_INFO
	.align		4
.L_103:
        /*0028*/ 	.byte	0x04, 0x17
        /*002a*/ 	.short	(.L_105 - .L_104)
.L_104:
        /*002c*/ 	.word	0x00000000
        /*0030*/ 	.short	0x0000
        /*0032*/ 	.short	0x0000
        /*0034*/ 	.byte	0x00, 0xf5, 0x21, 0x00


	//----- nvinfo : EIATTR_SPARSE_MMA_MASK
	.align		4
.L_105:
        /*0038*/ 	.byte	0x03, 0x50
        /*003a*/ 	.short	0x0000


	//----- nvinfo : EIATTR_MAXREG_COUNT
	.align		4
        /*003c*/ 	.byte	0x03, 0x1b
        /*003e*/ 	.short	0x00ff


	//----- nvinfo : EIATTR_NUM_BARRIERS
	.align		4
        /*0040*/ 	.byte	0x02, 0x4c
        /*0042*/ 	.byte	0x01
	.zero		1


	//----- nvinfo : EIATTR_MERCURY_ISA_VERSION
	.align		4
        /*0044*/ 	.byte	0x03, 0x5f
        /*0046*/ 	.short	0x0101


	//----- nvinfo : EIATTR_VRC_CTA_INIT_COUNT
	.align		4
        /*0048*/ 	.byte	0x02, 0x4a
	.zero		1
	.zero		1


	//----- nvinfo : EIATTR_EXIT_INSTR_OFFSETS
	.align		4
        /*004c*/ 	.byte	0x04, 0x1c
        /*004e*/ 	.short	(.L_107 - .L_106)


	//   ....[0]....
.L_106:
        /*0050*/ 	.word	0x00000670


	//   ....[1]....
        /*0054*/ 	.word	0x00000870


	//----- nvinfo : EIATTR_CRS_STACK_SIZE
	.align		4
.L_107:
        /*0058*/ 	.byte	0x04, 0x1e
        /*005a*/ 	.short	(.L_109 - .L_108)
.L_108:
        /*005c*/ 	.word	0x00000000


	//----- nvinfo : EIATTR_CBANK_PARAM_SIZE
	.align		4
.L_109:
        /*0060*/ 	.byte	0x03, 0x19
        /*0062*/ 	.short	0x0014


	//----- nvinfo : EIATTR_PARAM_CBANK
	.align		4
        /*0064*/ 	.byte	0x04, 0x0a
        /*0066*/ 	.short	(.L_111 - .L_110)
	.align		4
.L_110:
        /*0068*/ 	.word	index@(.nv.constant0._Z18softmax_activationPfS_i)
        /*006c*/ 	.short	0x0380
        /*006e*/ 	.short	0x0014


	//----- nvinfo : EIATTR_SW_WAR
	.align		4
.L_111:
        /*0070*/ 	.byte	0x04, 0x36
        /*0072*/ 	.short	(.L_113 - .L_112)
.L_112:
        /*0074*/ 	.word	0x00000008
.L_113:


//--------------------- .nv.info._Z15relu_activationPfi --------------------------
	.section	.nv.info._Z15relu_activationPfi,"",@"SHT_CUDA_INFO"
	.sectionflags	@""
	.align	4


	//----- nvinfo : EIATTR_CUDA_API_VERSION
	.align		4
        /*0000*/ 	.byte	0x04, 0x37
        /*0002*/ 	.short	(.L_115 - .L_114)
.L_114:
        /*0004*/ 	.word	0x00000082


	//----- nvinfo : EIATTR_KPARAM_INFO
	.align		4
.L_115:
        /*0008*/ 	.byte	0x04, 0x17
        /*000a*/ 	.short	(.L_117 - .L_116)
.L_116:
        /*000c*/ 	.word	0x00000000
        /*0010*/ 	.short	0x0001
        /*0012*/ 	.short	0x0008
        /*0014*/ 	.byte	0x00, 0xf0, 0x11, 0x00


	//----- nvinfo : EIATTR_KPARAM_INFO
	.align		4
.L_117:
        /*0018*/ 	.byte	0x04, 0x17
        /*001a*/ 	.short	(.L_119 - .L_118)
.L_118:
        /*001c*/ 	.word	0x00000000
        /*0020*/ 	.short	0x0000
        /*0022*/ 	.short	0x0000
        /*0024*/ 	.byte	0x00, 0xf5, 0x21, 0x00


	//----- nvinfo : EIATTR_SPARSE_MMA_MASK
	.align		4
.L_119:
        /*0028*/ 	.byte	0x03, 0x50
        /*002a*/ 	.short	0x0000


	//----- nvinfo : EIATTR_MAXREG_COUNT
	.align		4
        /*002c*/ 	.byte	0x03, 0x1b
        /*002e*/ 	.short	0x00ff


	//----- nvinfo : EIATTR_MERCURY_ISA_VERSION
	.align		4
        /*0030*/ 	.byte	0x03, 0x5f
        /*0032*/ 	.short	0x0101


	//----- nvinfo : EIATTR_VRC_CTA_INIT_COUNT
	.align		4
        /*0034*/ 	.byte	0x02, 0x4a
	.zero		1
	.zero		1


	//----- nvinfo : EIATTR_EXIT_INSTR_OFFSETS
	.align		4
        /*0038*/ 	.byte	0x04, 0x1c
        /*003a*/ 	.short	(.L_121 - .L_120)


	//   ....[0]....
.L_120:
        /*003c*/ 	.word	0x00000070


	//   ....[1]....
        /*0040*/ 	.word	0x000000e0


	//----- nvinfo : EIATTR_CBANK_PARAM_SIZE
	.align		4
.L_121:
        /*0044*/ 	.byte	0x03, 0x19
        /*0046*/ 	.short	0x000c


	//----- nvinfo : EIATTR_PARAM_CBANK
	.align		4
        /*0048*/ 	.byte	0x04, 0x0a
        /*004a*/ 	.short	(.L_123 - .L_122)
	.align		4
.L_122:
        /*004c*/ 	.word	index@(.nv.constant0._Z15relu_activationPfi)
        /*0050*/ 	.short	0x0380
        /*0052*/ 	.short	0x000c


	//----- nvinfo : EIATTR_SW_WAR
	.align		4
.L_123:
        /*0054*/ 	.byte	0x04, 0x36
        /*0056*/ 	.short	(.L_125 - .L_124)
.L_124:
        /*0058*/ 	.word	0x00000008
.L_125:


//--------------------- .nv.info._Z11matvec_multPfS_S_S_ii --------------------------
	.section	.nv.info._Z11matvec_multPfS_S_S_ii,"",@"SHT_CUDA_INFO"
	.sectionflags	@""
	.align	4


	//----- nvinfo : EIATTR_CUDA_API_VERSION
	.align		4
        /*0000*/ 	.byte	0x04, 0x37
        /*0002*/ 	.short	(.L_127 - .L_126)
.L_126:
        /*0004*/ 	.word	0x00000082


	//----- nvinfo : EIATTR_KPARAM_INFO
	.align		4
.L_127:
        /*0008*/ 	.byte	0x04, 0x17
        /*000a*/ 	.short	(.L_129 - .L_128)
.L_128:
        /*000c*/ 	.word	0x00000000
        /*0010*/ 	.short	0x0005
        /*0012*/ 	.short	0x0024
        /*0014*/ 	.byte	0x00, 0xf0, 0x11, 0x00


	//----- nvinfo : EIATTR_KPARAM_INFO
	.align		4
.L_129:
        /*0018*/ 	.byte	0x04, 0x17
        /*001a*/ 	.short	(.L_131 - .L_130)
.L_130:
        /*001c*/ 	.word	0x00000000
        /*0020*/ 	.short	0x0004
        /*0022*/ 	.short	0x0020
        /*0024*/ 	.byte	0x00, 0xf0, 0x11, 0x00


	//----- nvinfo : EIATTR_KPARAM_INFO
	.align		4
.L_131:
        /*0028*/ 	.byte	0x04, 0x17
        /*002a*/ 	.short	(.L_133 - .L_132)
.L_132:
        /*002c*/ 	.word	0x00000000
        /*0030*/ 	.short	0x0003
        /*0032*/ 	.short	0x0018
        /*0034*/ 	.byte	0x00, 0xf5, 0x21, 0x00


	//----- nvinfo : EIATTR_KPARAM_INFO
	.align		4
.L_133:
        /*0038*/ 	.byte	0x04, 0x17
        /*003a*/ 	.short	(.L_135 - .L_134)
.L_134:
        /*003c*/ 	.word	0x00000000
        /*0040*/ 	.short	0x0002
        /*0042*/ 	.short	0x0010
        /*0044*/ 	.byte	0x00, 0xf5, 0x21, 0x00


	//----- nvinfo : EIATTR_KPARAM_INFO
	.align		4
.L_135:
        /*0048*/ 	.byte	0x04, 0x17
        /*004a*/ 	.short	(.L_137 - .L_136)
.L_136:
        /*004c*/ 	.word	0x00000000
        /*0050*/ 	.short	0x0001
        /*0052*/ 	.short	0x0008
        /*0054*/ 	.byte	0x00, 0xf5, 0x21, 0x00


	//----- nvinfo : EIATTR_KPARAM_INFO
	.align		4
.L_137:
        /*0058*/ 	.byte	0x04, 0x17
        /*005a*/ 	.short	(.L_139 - .L_138)
.L_138:
        /*005c*/ 	.word	0x00000000
        /*0060*/ 	.short	0x0000
        /*0062*/ 	.short	0x0000
        /*0064*/ 	.byte	0x00, 0xf5, 0x21, 0x00


	//----- nvinfo : EIATTR_SPARSE_MMA_MASK
	.align		4
.L_139:
        /*0068*/ 	.byte	0x03, 0x50
        /*006a*/ 	.short	0x0000


	//----- nvinfo : EIATTR_MAXREG_COUNT
	.align		4
        /*006c*/ 	.byte	0x03, 0x1b
        /*006e*/ 	.short	0x00ff


	//----- nvinfo : EIATTR_MERCURY_ISA_VERSION
	.align		4
        /*0070*/ 	.byte	0x03, 0x5f
        /*0072*/ 	.short	0x0101


	//----- nvinfo : EIATTR_VRC_CTA_INIT_COUNT
	.align		4
        /*0074*/ 	.byte	0x02, 0x4a
	.zero		1
	.zero		1


	//----- nvinfo : EIATTR_EXIT_INSTR_OFFSETS
	.align		4
        /*0078*/ 	.byte	0x04, 0x1c
        /*007a*/ 	.short	(.L_141 - .L_140)


	//   ....[0]....
.L_140:
        /*007c*/ 	.word	0x00000070


	//   ....[1]....
        /*0080*/ 	.word	0x00000a90


	//----- nvinfo : EIATTR_CBANK_PARAM_SIZE
	.align		4
.L_141:
        /*0084*/ 	.byte	0x03, 0x19
        /*0086*/ 	.short	0x0028


	//----- nvinfo : EIATTR_PARAM_CBANK
	.align		4
        /*0088*/ 	.byte	0x04, 0x0a
        /*008a*/ 	.short	(.L_143 - .L_142)
	.align		4
.L_142:
        /*008c*/ 	.word	index@(.nv.constant0._Z11matvec_multPfS_S_S_ii)
        /*0090*/ 	.short	0x0380
        /*0092*/ 	.short	0x0028


	//----- nvinfo : EIATTR_SW_WAR
	.align		4
.L_143:
        /*0094*/ 	.byte	0x04, 0x36
        /*0096*/ 	.short	(.L_145 - .L_144)
.L_144:
        /*0098*/ 	.word	0x00000008
.L_145:


//--------------------- .nv.callgraph             --------------------------
	.section	.nv.callgraph,"",@"SHT_CUDA_CALLGRAPH"
	.align	4
	.sectionentsize	8
	.align		4
        /*0000*/ 	.word	0x00000000
	.align		4
        /*0004*/ 	.word	0xffffffff
	.align		4
        /*0008*/ 	.word	0x00000000
	.align		4
        /*000c*/ 	.word	0xfffffffe
	.align		4
        /*0010*/ 	.word	0x00000000
	.align		4
        /*0014*/ 	.word	0xfffffffd
	.align		4
        /*0018*/ 	.word	0x00000000
	.align		4
        /*001c*/ 	.word	0xfffffffc


//--------------------- .text._Z20accumulate_gradientsPfS_S_S_S_S_ii --------------------------
	.section	.text._Z20accumulate_gradientsPfS_S_S_S_S_ii,"ax",@progbits
	.align	128
        .global         _Z20accumulate_gradientsPfS_S_S_S_S_ii
        .type           _Z20accumulate_gradientsPfS_S_S_S_S_ii,@function
        .size           _Z20accumulate_gradientsPfS_S_S_S_S_ii,(.L_x_47 - _Z20accumulate_gradientsPfS_S_S_S_S_ii)
        .other          _Z20accumulate_gradientsPfS_S_S_S_S_ii,@"STO_CUDA_ENTRY STV_DEFAULT"
_Z20accumulate_gradientsPfS_S_S_S_S_ii:
.text._Z20accumulate_gradientsPfS_S_S_S_S_ii:
[----:B------:R-:W-:Y:S01]  /*0000*/  LDC R1, c[0x0][0x37c] ;  /* 0x0000df00ff017b82 */ /* 0x000fe20000000800 */
[----:B------:R-:W0:Y:S07]  /*0010*/  S2R R0, SR_TID.X ;  /* 0x0000000000007919 */ /* 0x000e2e0000002100 */
[----:B------:R-:W0:Y:S01]  /*0020*/  S2UR UR4, SR_CTAID.X ;  /* 0x00000000000479c3 */ /* 0x000e220000002500 */
[----:B------:R-:W1:Y:S07]  /*0030*/  LDCU UR5, c[0x0][0x3b0] ;  /* 0x00007600ff0577ac */ /* 0x000e6e0008000800 */
[----:B------:R-:W0:Y:S02]  /*0040*/  LDC R5, c[0x0][0x360] ;  /* 0x0000d800ff057b82 */ /* 0x000e240000000800 */
[----:B0-----:R-:W-:-:S05]  /*0050*/  IMAD R5, R5, UR4, R0 ;  /* 0x0000000405057c24 */ /* 0x001fca000f8e0200 */
[----:B-1----:R-:W-:-:S13]  /*0060*/  ISETP.GE.AND P0, PT, R5, UR5, PT ;  /* 0x0000000505007c0c */ /* 0x002fda000bf06270 */
[----:B------:R-:W-:Y:S05]  /*0070*/  @P0 EXIT ;  /* 0x000000000000094d */ /* 0x000fea0003800000 */
[----:B------:R-:W0:Y:S01]  /*0080*/  LDC.64 R2, c[0x0][0x390] ;  /* 0x0000e400ff027b82 */ /* 0x000e220000000a00 */
[----:B------:R-:W1:Y:S07]  /*0090*/  LDCU.64 UR8, c[0x0][0x358] ;  /* 0x00006b00ff0877ac */ /* 0x000e6e0008000a00 */
[----:B------:R-:W2:Y:S08]  /*00a0*/  LDC.64 R6, c[0x0][0x3a8] ;  /* 0x0000ea00ff067b82 */ /* 0x000eb00000000a00 */
[----:B------:R-:W3:Y:S01]  /*00b0*/  LDC R4, c[0x0][0x3b4] ;  /* 0x0000ed00ff047b82 */ /* 0x000ee20000000800 */
[----:B0-----:R-:W-:-:S05]  /*00c0*/  IMAD.WIDE R2, R5, 0x4, R2 ;  /* 0x0000000405027825 */ /* 0x001fca00078e0202 */
[----:B-1----:R-:W4:Y:S01]  /*00d0*/  LDG.E R0, desc[UR8][R2.64] ;  /* 0x0000000802007981 */ /* 0x002f22000c1e1900 */
[----:B--2---:R-:W-:-:S05]  /*00e0*/  IMAD.WIDE R6, R5, 0x4, R6 ;  /* 0x0000000405067825 */ /* 0x004fca00078e0206 */
[----:B------:R-:W4:Y:S01]  /*00f0*/  LDG.E R9, desc[UR8][R6.64] ;  /* 0x0000000806097981 */ /* 0x000f22000c1e1900 */
[----:B---3--:R-:W-:Y:S01]  /*0100*/  ISETP.GE.AND P0, PT, R4, 0x1, PT ;  /* 0x000000010400780c */ /* 0x008fe20003f06270 */
[----:B----4-:R-:W-:-:S05]  /*0110*/  FADD R9, R0, R9 ;  /* 0x0000000900097221 */ /* 0x010fca0000000000 */
[----:B------:R0:W-:Y:S07]  /*0120*/  STG.E desc[UR8][R6.64], R9 ;  /* 0x0000000906007986 */ /* 0x0001ee000c101908 */
[----:B------:R-:W-:Y:S05]  /*0130*/  @!P0 EXIT ;  /* 0x000000000000894d */ /* 0x000fea0003800000 */
[C---:B------:R-:W-:Y:S01]  /*0140*/  ISETP.GE.U32.AND P1, PT, R4.reuse, 0x8, PT ;  /* 0x000000080400780c */ /* 0x040fe20003f26070 */
[----:B------:R-:W-:Y:S01]  /*0150*/  IMAD R0, R5, R4, RZ ;  /* 0x0000000405007224 */ /* 0x000fe200078e02ff */
[----:B------:R-:W-:Y:S01]  /*0160*/  LOP3.LUT R14, R4, 0x7, RZ, 0xc0, !PT ;  /* 0x00000007040e7812 */ /* 0x000fe200078ec0ff */
[----:B------:R-:W-:-:S03]  /*0170*/  HFMA2 R5, -RZ, RZ, 0, 0 ;  /* 0x00000000ff057431 */ /* 0x000fc600000001ff */
[----:B------:R-:W-:-:S07]  /*0180*/  ISETP.NE.AND P0, PT, R14, RZ, PT ;  /* 0x000000ff0e00720c */ /* 0x000fce0003f05270 */
[----:B------:R-:W-:Y:S06]  /*0190*/  @!P1 BRA `(.L_x_0) ;  /* 0x0000000000f49947 */ /* 0x000fec0003800000 */
[----:B------:R-:W1:Y:S01]  /*01a0*/  LDCU.64 UR6, c[0x0][0x398] ;  /* 0x00007300ff0677ac */ /* 0x000e620008000a00 */
[----:B------:R-:W-:Y:S02]  /*01b0*/  LOP3.LUT R5, R4, 0x7ffffff8, RZ, 0xc0, !PT ;  /* 0x7ffffff804057812 */ /* 0x000fe400078ec0ff */
[----:B------:R-:W-:Y:S01]  /*01c0*/  MOV R10, R0 ;  /* 0x00000000000a7202 */ /* 0x000fe20000000f00 */
[----:B------:R-:W2:Y:S01]  /*01d0*/  LDCU.64 UR4, c[0x0][0x3a0] ;  /* 0x00007400ff0477ac */ /* 0x000ea20008000a00 */
[----:B------:R-:W-:Y:S01]  /*01e0*/  IADD3 R11, PT, PT, -R5, RZ, RZ ;  /* 0x000000ff050b7210 */ /* 0x000fe20007ffe1ff */
[----:B-1----:R-:W-:-:S04]  /*01f0*/  UIADD3 UR6, UP0, UPT, UR6, 0x10, URZ ;  /* 0x0000001006067890 */ /* 0x002fc8000ff1e0ff */
[----:B------:R-:W-:Y:S02]  /*0200*/  UIADD3.X UR7, UPT, UPT, URZ, UR7, URZ, UP0, !UPT ;  /* 0x00000007ff077290 */ /* 0x000fe400087fe4ff */
[----:B--2---:R-:W-:Y:S01]  /*0210*/  UIADD3 UR4, UP1, UPT, UR4, 0x10, URZ ;  /* 0x0000001004047890 */ /* 0x004fe2000ff3e0ff */
[----:B------:R-:W-:-:S03]  /*0220*/  MOV R12, UR6 ;  /* 0x00000006000c7c02 */ /* 0x000fc60008000f00 */
[----:B0-----:R-:W-:Y:S01]  /*0230*/  MOV R7, UR7 ;  /* 0x0000000700077c02 */ /* 0x001fe20008000f00 */
[----:B------:R-:W-:-:S12]  /*0240*/  UIADD3.X UR5, UPT, UPT, URZ, UR5, URZ, UP1, !UPT ;  /* 0x00000005ff057290 */ /* 0x000fd80008ffe4ff */
.L_x_1:
[----:B---3--:R-:W-:Y:S02]  /*0250*/  MOV R8, UR4 ;  /* 0x0000000400087c02 */ /* 0x008fe40008000f00 */
[----:B------:R-:W-:Y:S02]  /*0260*/  MOV R9, UR5 ;  /* 0x0000000500097c02 */ /* 0x000fe40008000f00 */
[----:B------:R-:W-:Y:S02]  /*0270*/  MOV R6, R12 ;  /* 0x0000000c00067202 */ /* 0x000fe40000000f00 */
[----:B------:R-:W2:Y:S01]  /*0280*/  LDG.E R12, desc[UR8][R2.64] ;  /* 0x00000008020c7981 */ /* 0x000ea2000c1e1900 */
[----:B------:R-:W-:-:S03]  /*0290*/  IMAD.WIDE R8, R10, 0x4, R8 ;  /* 0x000000040a087825 */ /* 0x000fc600078e0208 */
[----:B------:R-:W2:Y:S04]  /*02a0*/  LDG.E R13, desc[UR8][R6.64+-0x10] ;  /* 0xfffff008060d7981 */ /* 0x000ea8000c1e1900 */
[----:B------:R-:W2:Y:S04]  /*02b0*/  LDG.E R15, desc[UR8][R8.64+-0x10] ;  /* 0xfffff008080f7981 */ /* 0x000ea8000c1e1900 */
[----:B------:R-:W3:Y:S04]  /*02c0*/  LDG.E R17, desc[UR8][R8.64+-0xc] ;  /* 0xfffff40808117981 */ /* 0x000ee8000c1e1900 */
[----:B------:R-:W4:Y:S01]  /*02d0*/  LDG.E R19, desc[UR8][R8.64+-0x8] ;  /* 0xfffff80808137981 */ /* 0x000f22000c1e1900 */
[----:B--2---:R-:W-:-:S05]  /*02e0*/  FFMA R13, R12, R13, R15 ;  /* 0x0000000d0c0d7223 */ /* 0x004fca000000000f */
[----:B------:R0:W-:Y:S04]  /*02f0*/  STG.E desc[UR8][R8.64+-0x10], R13 ;  /* 0xfffff00d08007986 */ /* 0x0001e8000c101908 */
[----:B------:R-:W3:Y:S04]  /*0300*/  LDG.E R12, desc[UR8][R2.64] ;  /* 0x00000008020c7981 */ /* 0x000ee8000c1e1900 */
[----:B------:R-:W3:Y:S02]  /*0310*/  LDG.E R15, desc[UR8][R6.64+-0xc] ;  /* 0xfffff408060f7981 */ /* 0x000ee4000c1e1900 */
[----:B---3--:R-:W-:-:S05]  /*0320*/  FFMA R15, R12, R15, R17 ;  /* 0x0000000f0c0f7223 */ /* 0x008fca0000000011 */
[----:B------:R1:W-:Y:S04]  /*0330*/  STG.E desc[UR8][R8.64+-0xc], R15 ;  /* 0xfffff40f08007986 */ /* 0x0003e8000c101908 */
[----:B------:R-:W4:Y:S04]  /*0340*/  LDG.E R12, desc[UR8][R2.64] ;  /* 0x00000008020c7981 */ /* 0x000f28000c1e1900 */
[----:B------:R-:W4:Y:S02]  /*0350*/  LDG.E R17, desc[UR8][R6.64+-0x8] ;  /* 0xfffff80806117981 */ /* 0x000f24000c1e1900 */
[----:B----4-:R-:W-:-:S02]  /*0360*/  FFMA R17, R12, R17, R19 ;  /* 0x000000110c117223 */ /* 0x010fc40000000013 */
[----:B------:R-:W2:Y:S04]  /*0370*/  LDG.E R19, desc[UR8][R8.64+-0x4] ;  /* 0xfffffc0808137981 */ /* 0x000ea8000c1e1900 */
[----:B------:R3:W-:Y:S04]  /*0380*/  STG.E desc[UR8][R8.64+-0x8], R17 ;  /* 0xfffff81108007986 */ /* 0x0007e8000c101908 */
[----:B------:R-:W2:Y:S04]  /*0390*/  LDG.E R12, desc[UR8][R2.64] ;  /* 0x00000008020c7981 */ /* 0x000ea8000c1e1900 */
[----:B0-----:R-:W2:Y:S02]  /*03a0*/  LDG.E R13, desc[UR8][R6.64+-0x4] ;  /* 0xfffffc08060d7981 */ /* 0x001ea4000c1e1900 */
[----:B--2---:R-:W-:-:S02]  /*03b0*/  FFMA R13, R12, R13, R19 ;  /* 0x0000000d0c0d7223 */ /* 0x004fc40000000013 */
[----:B------:R-:W2:Y:S04]  /*03c0*/  LDG.E R19, desc[UR8][R8.64] ;  /* 0x0000000808137981 */ /* 0x000ea8000c1e1900 */
[----:B------:R0:W-:Y:S04]  /*03d0*/  STG.E desc[UR8][R8.64+-0x4], R13 ;  /* 0xfffffc0d08007986 */ /* 0x0001e8000c101908 */
[----:B------:R-:W2:Y:S04]  /*03e0*/  LDG.E R12, desc[UR8][R2.64] ;  /* 0x00000008020c7981 */ /* 0x000ea8000c1e1900 */
[----:B-1----:R-:W2:Y:S02]  /*03f0*/  LDG.E R15, desc[UR8][R6.64] ;  /* 0x00000008060f7981 */ /* 0x002ea4000c1e1900 */
[----:B--2---:R-:W-:-:S02]  /*0400*/  FFMA R15, R12, R15, R19 ;  /* 0x0000000f0c0f7223 */ /* 0x004fc40000000013 */
[----:B------:R-:W2:Y:S04]  /*0410*/  LDG.E R19, desc[UR8][R8.64+0x4] ;  /* 0x0000040808137981 */ /* 0x000ea8000c1e1900 */
[----:B------:R1:W-:Y:S04]  /*0420*/  STG.E desc[UR8][R8.64], R15 ;  /* 0x0000000f08007986 */ /* 0x0003e8000c101908 */
[----:B------:R-:W2:Y:S04]  /*0430*/  LDG.E R12, desc[UR8][R2.64] ;  /* 0x00000008020c7981 */ /* 0x000ea8000c1e1900 */
[----:B---3--:R-:W2:Y:S02]  /*0440*/  LDG.E R17, desc[UR8][R6.64+0x4] ;  /* 0x0000040806117981 */ /* 0x008ea4000c1e1900 */
[----:B--2---:R-:W-:-:S02]  /*0450*/  FFMA R17, R12, R17, R19 ;  /* 0x000000110c117223 */ /* 0x004fc40000000013 */
[----:B------:R-:W2:Y:S04]  /*0460*/  LDG.E R19, desc[UR8][R8.64+0x8] ;  /* 0x0000080808137981 */ /* 0x000ea8000c1e1900 */
[----:B------:R3:W-:Y:S04]  /*0470*/  STG.E desc[UR8][R8.64+0x4], R17 ;  /* 0x0000041108007986 */ /* 0x0007e8000c101908 */
[----:B------:R-:W2:Y:S04]  /*0480*/  LDG.E R12, desc[UR8][R2.64] ;  /* 0x00000008020c7981 */ /* 0x000ea8000c1e1900 */
[----:B0-----:R-:W2:Y:S01]  /*0490*/  LDG.E R13, desc[UR8][R6.64+0x8] ;  /* 0x00000808060d7981 */ /* 0x001ea2000c1e1900 */
[----:B------:R-:W-:Y:S01]  /*04a0*/  IADD3 R11, PT, PT, R11, 0x8, RZ ;  /* 0x000000080b0b7810 */ /* 0x000fe20007ffe0ff */
[----:B--2---:R-:W-:-:S02]  /*04b0*/  FFMA R13, R12, R13, R19 ;  /* 0x0000000d0c0d7223 */ /* 0x004fc40000000013 */
[----:B------:R-:W2:Y:S04]  /*04c0*/  LDG.E R19, desc[UR8][R8.64+0xc] ;  /* 0x00000c0808137981 */ /* 0x000ea8000c1e1900 */
[----:B------:R3:W-:Y:S04]  /*04d0*/  STG.E desc[UR8][R8.64+0x8], R13 ;  /* 0x0000080d08007986 */ /* 0x0007e8000c101908 */
[----:B------:R-:W2:Y:S04]  /*04e0*/  LDG.E R12, desc[UR8][R2.64] ;  /* 0x00000008020c7981 */ /* 0x000ea8000c1e1900 */
[----:B-1----:R-:W2:Y:S01]  /*04f0*/  LDG.E R15, desc[UR8][R6.64+0xc] ;  /* 0x00000c08060f7981 */ /* 0x002ea2000c1e1900 */
[----:B------:R-:W-:-:S02]  /*0500*/  ISETP.NE.AND P1, PT, R11, RZ, PT ;  /* 0x000000ff0b00720c */ /* 0x000fc40003f25270 */
[----:B------:R-:W-:Y:S01]  /*0510*/  IADD3 R10, PT, PT, R10, 0x8, RZ ;  /* 0x000000080a0a7810 */ /* 0x000fe20007ffe0ff */
[----:B--2---:R-:W-:Y:S01]  /*0520*/  FFMA R15, R12, R15, R19 ;  /* 0x0000000f0c0f7223 */ /* 0x004fe20000000013 */
[----:B------:R-:W-:-:S04]  /*0530*/  IADD3 R12, P2, PT, R6, 0x20, RZ ;  /* 0x00000020060c7810 */ /* 0x000fc80007f5e0ff */
[----:B------:R3:W-:Y:S01]  /*0540*/  STG.E desc[UR8][R8.64+0xc], R15 ;  /* 0x00000c0f08007986 */ /* 0x0007e2000c101908 */
[----:B------:R-:W-:-:S04]  /*0550*/  IADD3.X R7, PT, PT, RZ, R7, RZ, P2, !PT ;  /* 0x00000007ff077210 */ /* 0x000fc800017fe4ff */
[----:B------:R-:W-:Y:S05]  /*0560*/  @P1 BRA `(.L_x_1) ;  /* 0xfffffffc00381947 */ /* 0x000fea000383ffff */
.L_x_0:
[----:B------:R-:W-:Y:S05]  /*0570*/  @!P0 EXIT ;  /* 0x000000000000894d */ /* 0x000fea0003800000 */
[----:B------:R-:W-:Y:S02]  /*0580*/  ISETP.GE.U32.AND P0, PT, R14, 0x4, PT ;  /* 0x000000040e00780c */ /* 0x000fe40003f06070 */
[----:B------:R-:W-:-:S04]  /*0590*/  LOP3.LUT R12, R4, 0x3, RZ, 0xc0, !PT ;  /* 0x00000003040c7812 */ /* 0x000fc800078ec0ff */
[----:B------:R-:W-:-:S07]  /*05a0*/  ISETP.NE.AND P1, PT, R12, RZ, PT ;  /* 0x000000ff0c00720c */ /* 0x000fce0003f25270 */
[----:B------:R-:W-:Y:S06]  /*05b0*/  @!P0 BRA `(.L_x_2) ;  /* 0x0000000000688947 */ /* 0x000fec0003800000 */
[----:B0-----:R-:W0:Y:S01]  /*05c0*/  LDC.64 R6, c[0x0][0x3a0] ;  /* 0x0000e800ff067b82 */ /* 0x001e220000000a00 */
[----:B------:R-:W-:Y:S01]  /*05d0*/  IADD3 R11, PT, PT, R0, R5, RZ ;  /* 0x00000005000b7210 */ /* 0x000fe20007ffe0ff */
[----:B------:R-:W2:Y:S06]  /*05e0*/  LDG.E R10, desc[UR8][R2.64] ;  /* 0x00000008020a7981 */ /* 0x000eac000c1e1900 */
[----:B---3--:R-:W1:Y:S01]  /*05f0*/  LDC.64 R8, c[0x0][0x398] ;  /* 0x0000e600ff087b82 */ /* 0x008e620000000a00 */
[----:B0-----:R-:W-:-:S05]  /*0600*/  IMAD.WIDE R6, R11, 0x4, R6 ;  /* 0x000000040b067825 */ /* 0x001fca00078e0206 */
[----:B------:R-:W2:Y:S01]  /*0610*/  LDG.E R13, desc[UR8][R6.64] ;  /* 0x00000008060d7981 */ /* 0x000ea2000c1e1900 */
[----:B-1----:R-:W-:-:S03]  /*0620*/  IMAD.WIDE.U32 R8, R5, 0x4, R8 ;  /* 0x0000000405087825 */ /* 0x002fc600078e0008 */
[----:B------:R-:W3:Y:S04]  /*0630*/  LDG.E R15, desc[UR8][R6.64+0x4] ;  /* 0x00000408060f7981 */ /* 0x000ee8000c1e1900 */
[----:B------:R-:W2:Y:S04]  /*0640*/  LDG.E R11, desc[UR8][R8.64] ;  /* 0x00000008080b7981 */ /* 0x000ea8000c1e1900 */
        /* <DEDUP_REMOVED lines=12> */
[----:B0-----:R-:W2:Y:S04]  /*0710*/  LDG.E R11, desc[UR8][R8.64+0xc] ;  /* 0x00000c08080b7981 */ /* 0x001ea8000c1e1900 */
[----:B------:R-:W2:Y:S01]  /*0720*/  LDG.E R10, desc[UR8][R2.64] ;  /* 0x00000008020a7981 */ /* 0x000ea2000c1e1900 */
[----:B------:R-:W-:Y:S01]  /*0730*/  IADD3 R5, PT, PT, R5, 0x4, RZ ;  /* 0x0000000405057810 */ /* 0x000fe20007ffe0ff */
[----:B--2---:R-:W-:-:S05]  /*0740*/  FFMA R11, R10, R11, R17 ;  /* 0x0000000b0a0b7223 */ /* 0x004fca0000000011 */
[----:B------:R1:W-:Y:S02]  /*0750*/  STG.E desc[UR8][R6.64+0xc], R11 ;  /* 0x00000c0b06007986 */ /* 0x0003e4000c101908 */
.L_x_2:
[----:B------:R-:W-:Y:S05]  /*0760*/  @!P1 EXIT ;  /* 0x000000000000994d */ /* 0x000fea0003800000 */
[----:B------:R-:W-:Y:S02]  /*0770*/  ISETP.NE.AND P0, PT, R12, 0x1, PT ;  /* 0x000000010c00780c */ /* 0x000fe40003f05270 */
[----:B------:R-:W-:-:S04]  /*0780*/  LOP3.LUT R4, R4, 0x1, RZ, 0xc0, !PT ;  /* 0x0000000104047812 */ /* 0x000fc800078ec0ff */
[----:B------:R-:W-:-:S07]  /*0790*/  ISETP.NE.U32.AND P1, PT, R4, 0x1, PT ;  /* 0x000000010400780c */ /* 0x000fce0003f25070 */
[----:B------:R-:W-:Y:S06]  /*07a0*/  @!P0 BRA `(.L_x_3) ;  /* 0x0000000000408947 */ /* 0x000fec0003800000 */
[----:B0--3--:R-:W0:Y:S01]  /*07b0*/  LDC.64 R8, c[0x0][0x3a0] ;  /* 0x0000e800ff087b82 */ /* 0x009e220000000a00 */
[----:B-1----:R-:W-:Y:S01]  /*07c0*/  IADD3 R11, PT, PT, R0, R5, RZ ;  /* 0x00000005000b7210 */ /* 0x002fe20007ffe0ff */
[----:B------:R-:W2:Y:S06]  /*07d0*/  LDG.E R4, desc[UR8][R2.64] ;  /* 0x0000000802047981 */ /* 0x000eac000c1e1900 */
[----:B------:R-:W1:Y:S01]  /*07e0*/  LDC.64 R6, c[0x0][0x398] ;  /* 0x0000e600ff067b82 */ /* 0x000e620000000a00 */
[----:B0-----:R-:W-:-:S05]  /*07f0*/  IMAD.WIDE R8, R11, 0x4, R8 ;  /* 0x000000040b087825 */ /* 0x001fca00078e0208 */
[----:B------:R-:W2:Y:S01]  /*0800*/  LDG.E R13, desc[UR8][R8.64] ;  /* 0x00000008080d7981 */ /* 0x000ea2000c1e1900 */
[----:B-1----:R-:W-:-:S03]  /*0810*/  IMAD.WIDE.U32 R6, R5, 0x4, R6 ;  /* 0x0000000405067825 */ /* 0x002fc600078e0006 */
[----:B------:R-:W3:Y:S04]  /*0820*/  LDG.E R15, desc[UR8][R8.64+0x4] ;  /* 0x00000408080f7981 */ /* 0x000ee8000c1e1900 */
[----:B------:R-:W2:Y:S02]  /*0830*/  LDG.E R11, desc[UR8][R6.64] ;  /* 0x00000008060b7981 */ /* 0x000ea4000c1e1900 */
[----:B--2---:R-:W-:-:S05]  /*0840*/  FFMA R11, R4, R11, R13 ;  /* 0x0000000b040b7223 */ /* 0x004fca000000000d */
[----:B------:R2:W-:Y:S04]  /*0850*/  STG.E desc[UR8][R8.64], R11 ;  /* 0x0000000b08007986 */ /* 0x0005e8000c101908 */
[----:B------:R-:W3:Y:S04]  /*0860*/  LDG.E R13, desc[UR8][R6.64+0x4] ;  /* 0x00000408060d7981 */ /* 0x000ee8000c1e1900 */
[----:B------:R-:W3:Y:S01]  /*0870*/  LDG.E R4, desc[UR8][R2.64] ;  /* 0x0000000802047981 */ /* 0x000ee2000c1e1900 */
[----:B------:R-:W-:Y:S01]  /*0880*/  IADD3 R5, PT, PT, R5, 0x2, RZ ;  /* 0x0000000205057810 */ /* 0x000fe20007ffe0ff */
[----:B---3--:R-:W-:-:S05]  /*0890*/  FFMA R13, R4, R13, R15 ;  /* 0x0000000d040d7223 */ /* 0x008fca000000000f */
[----:B------:R2:W-:Y:S02]  /*08a0*/  STG.E desc[UR8][R8.64+0x4], R13 ;  /* 0x0000040d08007986 */ /* 0x0005e4000c101908 */
.L_x_3:
[----:B------:R-:W-:Y:S05]  /*08b0*/  @P1 EXIT ;  /* 0x000000000000194d */ /* 0x000fea0003800000 */
[----:B01----:R-:W0:Y:S01]  /*08c0*/  LDC.64 R6, c[0x0][0x398] ;  /* 0x0000e600ff067b82 */ /* 0x003e220000000a00 */
[----:B--2---:R-:W-:Y:S01]  /*08d0*/  IADD3 R11, PT, PT, R0, R5, RZ ;  /* 0x00000005000b7210 */ /* 0x004fe20007ffe0ff */
[----:B------:R-:W2:Y:S06]  /*08e0*/  LDG.E R2, desc[UR8][R2.64] ;  /* 0x0000000802027981 */ /* 0x000eac000c1e1900 */
[----:B---3--:R-:W1:Y:S01]  /*08f0*/  LDC.64 R8, c[0x0][0x3a0] ;  /* 0x0000e800ff087b82 */ /* 0x008e620000000a00 */
[----:B0-----:R-:W-:-:S06]  /*0900*/  IMAD.WIDE.U32 R4, R5, 0x4, R6 ;  /* 0x0000000405047825 */ /* 0x001fcc00078e0006 */
[----:B------:R-:W2:Y:S01]  /*0910*/  LDG.E R5, desc[UR8][R4.64] ;  /* 0x0000000804057981 */ /* 0x000ea2000c1e1900 */
[----:B-1----:R-:W-:-:S05]  /*0920*/  IMAD.WIDE R6, R11, 0x4, R8 ;  /* 0x000000040b067825 */ /* 0x002fca00078e0208 */
[----:B------:R-:W2:Y:S02]  /*0930*/  LDG.E R9, desc[UR8][R6.64] ;  /* 0x0000000806097981 */ /* 0x000ea4000c1e1900 */
[----:B--2---:R-:W-:-:S05]  /*0940*/  FFMA R9, R2, R5, R9 ;  /* 0x0000000502097223 */ /* 0x004fca0000000009 */
[----:B------:R-:W-:Y:S01]  /*0950*/  STG.E desc[UR8][R6.64], R9 ;  /* 0x0000000906007986 */ /* 0x000fe2000c101908 */
[----:B------:R-:W-:Y:S05]  /*0960*/  EXIT ;  /* 0x000000000000794d */ /* 0x000fea0003800000 */
.L_x_4:
[----:B------:R-:W-:-:S00]  /*0970*/  BRA `(.L_x_4) ;  /* 0xfffffffc00fc7947 */ /* 0x000fc0000383ffff */
[----:B------:R-:W-:-:S00]  /*0980*/  NOP ;  /* 0x0000000000007918 */ /* 0x000fc00000000000 */
[----:B------:R-:W-:-:S00]  /*0990*/  NOP ;  /* 0x0000000000007918 */ /* 0x000fc00000000000 */
[----:B------:R-:W-:-:S00]  /*09a0*/  NOP ;  /* 0x0000000000007918 */ /* 0x000fc00000000000 */
[----:B------:R-:W-:-:S00]  /*09b0*/  NOP ;  /* 0x0000000000007918 */ /* 0x000fc00000000000 */
[----:B------:R-:W-:-:S00]  /*09c0*/  NOP ;  /* 0x0000000000007918 */ /* 0x000fc00000000000 */
[----:B------:R-:W-:-:S00]  /*09d0*/  NOP ;  /* 0x0000000000007918 */ /* 0x000fc00000000000 */
[----:B------:R-:W-:-:S00]  /*09e0*/  NOP ;  /* 0x0000000000007918 */ /* 0x000fc00000000000 */
[----:B------:R-:W-:-:S00]  /*09f0*/  NOP ;  /* 0x0000000000007918 */ /* 0x000fc00000000000 */
.L_x_47:


//--------------------- .text._Z26compute_hidden_layer_errorPfS_S_S_ii --------------------------
	.section	.text._Z26compute_hidden_layer_errorPfS_S_S_ii,"ax",@progbits
	.align	128
        .global         _Z26compute_hidden_layer_errorPfS_S_S_ii
        .type           _Z26compute_hidden_layer_errorPfS_S_S_ii,@function
        .size           _Z26compute_hidden_layer_errorPfS_S_S_ii,(.L_x_48 - _Z26compute_hidden_layer_errorPfS_S_S_ii)
        .other          _Z26compute_hidden_layer_errorPfS_S_S_ii,@"STO_CUDA_ENTRY STV_DEFAULT"
_Z26compute_hidden_layer_errorPfS_S_S_ii:
.text._Z26compute_hidden_layer_errorPfS_S_S_ii:
[----:B------:R-:W-:Y:S01]  /*0000*/  LDC R1, c[0x0][0x37c] ;  /* 0x0000df00ff017b82 */ /* 0x000fe20000000800 */
[----:B------:R-:W0:Y:S07]  /*0010*/  S2R R2, SR_TID.X ;  /* 0x0000000000027919 */ /* 0x000e2e0000002100 */
[----:B------:R-:W0:Y:S08]  /*0020*/  S2UR UR4, SR_CTAID.X ;  /* 0x00000000000479c3 */ /* 0x000e300000002500 */
[----:B------:R-:W0:Y:S08]  /*0030*/  LDC R3, c[0x0][0x360] ;  /* 0x0000d800ff037b82 */ /* 0x000e300000000800 */
[----:B------:R-:W1:Y:S01]  /*0040*/  LDC R0, c[0x0][0x3a4] ;  /* 0x0000e900ff007b82 */ /* 0x000e620000000800 */
[----:B0-----:R-:W-:-:S05]  /*0050*/  IMAD R3, R3, UR4, R2 ;  /* 0x0000000403037c24 */ /* 0x001fca000f8e0202 */
[----:B-1----:R-:W-:-:S13]  /*0060*/  ISETP.GE.AND P0, PT, R3, R0, PT ;  /* 0x000000000300720c */ /* 0x002fda0003f06270 */
[----:B------:R-:W-:Y:S05]  /*0070*/  @P0 EXIT ;  /* 0x000000000000094d */ /* 0x000fea0003800000 */
[----:B------:R-:W0:Y:S01]  /*0080*/  LDCU UR6, c[0x0][0x3a0] ;  /* 0x00007400ff0677ac */ /* 0x000e220008000800 */
[----:B------:R-:W-:Y:S01]  /*0090*/  HFMA2 R17, -RZ, RZ, 0, 0 ;  /* 0x00000000ff117431 */ /* 0x000fe200000001ff */
[----:B------:R-:W1:Y:S01]  /*00a0*/  LDCU.64 UR10, c[0x0][0x358] ;  /* 0x00006b00ff0a77ac */ /* 0x000e620008000a00 */
[----:B0-----:R-:W-:-:S09]  /*00b0*/  UISETP.GE.AND UP0, UPT, UR6, 0x1, UPT ;  /* 0x000000010600788c */ /* 0x001fd2000bf06270 */
[----:B-1----:R-:W-:Y:S05]  /*00c0*/  BRA.U !UP0, `(.L_x_5) ;  /* 0x0000000908b47547 */ /* 0x002fea000b800000 */
[----:B------:R-:W-:Y:S01]  /*00d0*/  UISETP.GE.U32.AND UP1, UPT, UR6, 0x10, UPT ;  /* 0x000000100600788c */ /* 0x000fe2000bf26070 */
[----:B------:R-:W-:Y:S01]  /*00e0*/  MOV R17, RZ ;  /* 0x000000ff00117202 */ /* 0x000fe20000000f00 */
[----:B------:R-:W-:Y:S01]  /*00f0*/  ULOP3.LUT UR7, UR6, 0xf, URZ, 0xc0, !UPT ;  /* 0x0000000f06077892 */ /* 0x000fe2000f8ec0ff */
[----:B------:R-:W-:-:S03]  /*0100*/  MOV R2, RZ ;  /* 0x000000ff00027202 */ /* 0x000fc60000000f00 */
[----:B------:R-:W-:-:S03]  /*0110*/  UISETP.NE.AND UP0, UPT, UR7, URZ, UPT ;  /* 0x000000ff0700728c */ /* 0x000fc6000bf05270 */
[----:B------:R-:W-:Y:S08]  /*0120*/  BRA.U !UP1, `(.L_x_6) ;  /* 0x0000000509447547 */ /* 0x000ff0000b800000 */
[----:B------:R-:W0:Y:S01]  /*0130*/  LDCU.64 UR4, c[0x0][0x380] ;  /* 0x00007000ff0477ac */ /* 0x000e220008000a00 */
[----:B------:R-:W-:Y:S02]  /*0140*/  MOV R17, RZ ;  /* 0x000000ff00117202 */ /* 0x000fe40000000f00 */
[----:B------:R-:W-:Y:S01]  /*0150*/  MOV R5, R3 ;  /* 0x0000000300057202 */ /* 0x000fe20000000f00 */
[----:B------:R-:W-:-:S04]  /*0160*/  ULOP3.LUT UR8, UR6, 0x7ffffff0, URZ, 0xc0, !UPT ;  /* 0x7ffffff006087892 */ /* 0x000fc8000f8ec0ff */
[----:B------:R-:W-:Y:S02]  /*0170*/  UIADD3 UR9, UPT, UPT, -UR8, URZ, URZ ;  /* 0x000000ff08097290 */ /* 0x000fe4000fffe1ff */
[----:B------:R-:W-:Y:S01]  /*0180*/  MOV R2, UR8 ;  /* 0x0000000800027c02 */ /* 0x000fe20008000f00 */
[----:B0-----:R-:W-:-:S04]  /*0190*/  UIADD3 UR4, UP1, UPT, UR4, 0x20, URZ ;  /* 0x0000002004047890 */ /* 0x001fc8000ff3e0ff */
[----:B------:R-:W-:Y:S02]  /*01a0*/  UIADD3.X UR5, UPT, UPT, URZ, UR5, URZ, UP1, !UPT ;  /* 0x00000005ff057290 */ /* 0x000fe40008ffe4ff */
[----:B------:R-:W-:-:S04]  /*01b0*/  MOV R10, UR4 ;  /* 0x00000004000a7c02 */ /* 0x000fc80008000f00 */
[----:B------:R-:W-:-:S07]  /*01c0*/  MOV R11, UR5 ;  /* 0x00000005000b7c02 */ /* 0x000fce0008000f00 */
.L_x_7:
[----:B------:R-:W0:Y:S01]  /*01d0*/  LDC.64 R8, c[0x0][0x388] ;  /* 0x0000e200ff087b82 */ /* 0x000e220000000a00 */
[----:B------:R-:W2:Y:S04]  /*01e0*/  LDG.E R26, desc[UR10][R10.64+-0x20] ;  /* 0xffffe00a0a1a7981 */ /* 0x000ea8000c1e1900 */
[----:B------:R-:W3:Y:S04]  /*01f0*/  LDG.E R19, desc[UR10][R10.64+-0x1c] ;  /* 0xffffe40a0a137981 */ /* 0x000ee8000c1e1900 */
[----:B------:R-:W4:Y:S04]  /*0200*/  LDG.E R27, desc[UR10][R10.64+-0x18] ;  /* 0xffffe80a0a1b7981 */ /* 0x000f28000c1e1900 */
[----:B------:R-:W5:Y:S04]  /*0210*/  LDG.E R4, desc[UR10][R10.64+-0x14] ;  /* 0xffffec0a0a047981 */ /* 0x000f68000c1e1900 */
[----:B------:R-:W5:Y:S01]  /*0220*/  LDG.E R20, desc[UR10][R10.64+-0x8] ;  /* 0xfffff80a0a147981 */ /* 0x000f62000c1e1900 */
[----:B0-----:R-:W-:-:S05]  /*0230*/  IMAD.WIDE R8, R5, 0x4, R8 ;  /* 0x0000000405087825 */ /* 0x001fca00078e0208 */
[----:B------:R-:W2:Y:S01]  /*0240*/  LDG.E R16, desc[UR10][R8.64] ;  /* 0x0000000a08107981 */ /* 0x000ea2000c1e1900 */
[----:B------:R-:W-:-:S05]  /*0250*/  IMAD.WIDE R12, R0, 0x4, R8 ;  /* 0x00000004000c7825 */ /* 0x000fca00078e0208 */
[----:B------:R-:W3:Y:S01]  /*0260*/  LDG.E R18, desc[UR10][R12.64] ;  /* 0x0000000a0c127981 */ /* 0x000ee2000c1e1900 */
[----:B------:R-:W-:-:S03]  /*0270*/  IMAD.WIDE R22, R0, 0x4, R12 ;  /* 0x0000000400167825 */ /* 0x000fc600078e020c */
[----:B------:R-:W5:Y:S01]  /*0280*/  LDG.E R9, desc[UR10][R10.64+-0x10] ;  /* 0xfffff00a0a097981 */ /* 0x000f62000c1e1900 */
[----:B------:R-:W-:-:S03]  /*0290*/  IMAD.WIDE R14, R0, 0x4, R22 ;  /* 0x00000004000e7825 */ /* 0x000fc600078e0216 */
[----:B------:R-:W4:Y:S04]  /*02a0*/  LDG.E R24, desc[UR10][R22.64] ;  /* 0x0000000a16187981 */ /* 0x000f28000c1e1900 */
[----:B------:R-:W5:Y:S01]  /*02b0*/  LDG.E R7, desc[UR10][R14.64] ;  /* 0x0000000a0e077981 */ /* 0x000f62000c1e1900 */
[----:B------:R-:W-:-:S03]  /*02c0*/  IMAD.WIDE R28, R0, 0x4, R14 ;  /* 0x00000004001c7825 */ /* 0x000fc600078e020e */
[----:B------:R-:W5:Y:S04]  /*02d0*/  LDG.E R8, desc[UR10][R10.64+-0xc] ;  /* 0xfffff40a0a087981 */ /* 0x000f68000c1e1900 */
[----:B------:R0:W5:Y:S02]  /*02e0*/  LDG.E R6, desc[UR10][R28.64] ;  /* 0x0000000a1c067981 */ /* 0x000164000c1e1900 */
[----:B0-----:R-:W-:-:S05]  /*02f0*/  IMAD.WIDE R28, R0, 0x4, R28 ;  /* 0x00000004001c7825 */ /* 0x001fca00078e021c */
[----:B------:R-:W5:Y:S01]  /*0300*/  LDG.E R21, desc[UR10][R28.64] ;  /* 0x0000000a1c157981 */ /* 0x000f62000c1e1900 */
[----:B------:R-:W-:-:S05]  /*0310*/  IMAD.WIDE R22, R0, 0x4, R28 ;  /* 0x0000000400167825 */ /* 0x000fca00078e021c */
[----:B------:R0:W5:Y:S01]  /*0320*/  LDG.E R25, desc[UR10][R22.64] ;  /* 0x0000000a16197981 */ /* 0x000162000c1e1900 */
[----:B------:R-:W-:-:S03]  /*0330*/  IMAD.WIDE R12, R0, 0x4, R22 ;  /* 0x00000004000c7825 */ /* 0x000fc600078e0216 */
[----:B------:R-:W5:Y:S01]  /*0340*/  LDG.E R29, desc[UR10][R10.64+-0x4] ;  /* 0xfffffc0a0a1d7981 */ /* 0x000f62000c1e1900 */
[----:B------:R-:W-:-:S03]  /*0350*/  IMAD.WIDE R14, R0, 0x4, R12 ;  /* 0x00000004000e7825 */ /* 0x000fc600078e020c */
[----:B------:R-:W5:Y:S04]  /*0360*/  LDG.E R12, desc[UR10][R12.64] ;  /* 0x0000000a0c0c7981 */ /* 0x000f68000c1e1900 */
[----:B------:R-:W5:Y:S01]  /*0370*/  LDG.E R13, desc[UR10][R10.64+0x8] ;  /* 0x0000080a0a0d7981 */ /* 0x000f62000c1e1900 */
[----:B--2---:R-:W-:Y:S01]  /*0380*/  FFMA R26, R26, R16, R17 ;  /* 0x000000101a1a7223 */ /* 0x004fe20000000011 */
[C---:B------:R-:W-:Y:S02]  /*0390*/  IMAD.WIDE R16, R0.reuse, 0x4, R14 ;  /* 0x0000000400107825 */ /* 0x040fe400078e020e */
[----:B------:R-:W2:Y:S02]  /*03a0*/  LDG.E R14, desc[UR10][R14.64] ;  /* 0x0000000a0e0e7981 */ /* 0x000ea4000c1e1900 */
[----:B---3--:R-:W-:Y:S01]  /*03b0*/  FFMA R26, R19, R18, R26 ;  /* 0x00000012131a7223 */ /* 0x008fe2000000001a */
[----:B------:R-:W-:-:S02]  /*03c0*/  IMAD.WIDE R18, R0, 0x4, R16 ;  /* 0x0000000400127825 */ /* 0x000fc400078e0210 */
[----:B------:R-:W3:Y:S02]  /*03d0*/  LDG.E R16, desc[UR10][R16.64] ;  /* 0x0000000a10107981 */ /* 0x000ee4000c1e1900 */
[----:B0-----:R-:W-:-:S04]  /*03e0*/  IMAD.WIDE R22, R0, 0x4, R18 ;  /* 0x0000000400167825 */ /* 0x001fc800078e0212 */
[----:B----4-:R-:W-:Y:S01]  /*03f0*/  FFMA R27, R27, R24, R26 ;  /* 0x000000181b1b7223 */ /* 0x010fe2000000001a */
[----:B------:R-:W4:Y:S04]  /*0400*/  LDG.E R18, desc[UR10][R18.64] ;  /* 0x0000000a12127981 */ /* 0x000f28000c1e1900 */
[----:B------:R-:W2:Y:S01]  /*0410*/  LDG.E R24, desc[UR10][R10.64] ;  /* 0x0000000a0a187981 */ /* 0x000ea2000c1e1900 */
[----:B-----5:R-:W-:Y:S01]  /*0420*/  FFMA R28, R4, R7, R27 ;  /* 0x00000007041c7223 */ /* 0x020fe2000000001b */
[C---:B------:R-:W-:Y:S02]  /*0430*/  IMAD.WIDE R26, R0.reuse, 0x4, R22 ;  /* 0x00000004001a7825 */ /* 0x040fe400078e0216 */
[----:B------:R-:W3:Y:S02]  /*0440*/  LDG.E R4, desc[UR10][R10.64+0x4] ;  /* 0x0000040a0a047981 */ /* 0x000ee4000c1e1900 */
[----:B------:R-:W-:Y:S01]  /*0450*/  FFMA R9, R9, R6, R28 ;  /* 0x0000000609097223 */ /* 0x000fe2000000001c */
[----:B------:R-:W-:Y:S01]  /*0460*/  IMAD.WIDE R6, R0, 0x4, R26 ;  /* 0x0000000400067825 */ /* 0x000fe200078e021a */
[----:B------:R-:W5:Y:S04]  /*0470*/  LDG.E R22, desc[UR10][R22.64] ;  /* 0x0000000a16167981 */ /* 0x000f68000c1e1900 */
[----:B------:R-:W5:Y:S04]  /*0480*/  LDG.E R15, desc[UR10][R10.64+0xc] ;  /* 0x00000c0a0a0f7981 */ /* 0x000f68000c1e1900 */
[----:B------:R-:W5:Y:S04]  /*0490*/  LDG.E R26, desc[UR10][R26.64] ;  /* 0x0000000a1a1a7981 */ /* 0x000f68000c1e1900 */
[----:B------:R-:W5:Y:S01]  /*04a0*/  LDG.E R17, desc[UR10][R10.64+0x10] ;  /* 0x0000100a0a117981 */ /* 0x000f62000c1e1900 */
[----:B------:R-:W-:Y:S01]  /*04b0*/  FFMA R21, R8, R21, R9 ;  /* 0x0000001508157223 */ /* 0x000fe20000000009 */
[----:B------:R-:W-:-:S02]  /*04c0*/  IMAD.WIDE R8, R0, 0x4, R6 ;  /* 0x0000000400087825 */ /* 0x000fc400078e0206 */
[----:B------:R0:W5:Y:S04]  /*04d0*/  LDG.E R6, desc[UR10][R6.64] ;  /* 0x0000000a06067981 */ /* 0x000168000c1e1900 */
[----:B------:R-:W5:Y:S04]  /*04e0*/  LDG.E R23, desc[UR10][R10.64+0x14] ;  /* 0x0000140a0a177981 */ /* 0x000f68000c1e1900 */
[----:B------:R-:W5:Y:S01]  /*04f0*/  LDG.E R19, desc[UR10][R8.64] ;  /* 0x0000000a08137981 */ /* 0x000f62000c1e1900 */
[----:B0-----:R-:W-:Y:S01]  /*0500*/  FFMA R7, R20, R25, R21 ;  /* 0x0000001914077223 */ /* 0x001fe20000000015 */
[----:B------:R-:W-:-:S02]  /*0510*/  IMAD.WIDE R20, R0, 0x4, R8 ;  /* 0x0000000400147825 */ /* 0x000fc400078e0208 */
[----:B------:R-:W5:Y:S04]  /*0520*/  LDG.E R28, desc[UR10][R10.64+0x18] ;  /* 0x0000180a0a1c7981 */ /* 0x000f68000c1e1900 */
[----:B------:R0:W5:Y:S04]  /*0530*/  LDG.E R25, desc[UR10][R10.64+0x1c] ;  /* 0x00001c0a0a197981 */ /* 0x000168000c1e1900 */
[----:B------:R-:W5:Y:S01]  /*0540*/  LDG.E R20, desc[UR10][R20.64] ;  /* 0x0000000a14147981 */ /* 0x000f62000c1e1900 */
[----:B------:R-:W-:Y:S01]  /*0550*/  FFMA R29, R29, R12, R7 ;  /* 0x0000000c1d1d7223 */ /* 0x000fe20000000007 */
[----:B------:R-:W-:-:S04]  /*0560*/  UIADD3 UR9, UPT, UPT, UR9, 0x10, URZ ;  /* 0x0000001009097890 */ /* 0x000fc8000fffe0ff */
[----:B------:R-:W-:Y:S01]  /*0570*/  UISETP.NE.AND UP1, UPT, UR9, URZ, UPT ;  /* 0x000000ff0900728c */ /* 0x000fe2000bf25270 */
[----:B0-----:R-:W-:Y:S02]  /*0580*/  IADD3 R10, P0, PT, R10, 0x40, RZ ;  /* 0x000000400a0a7810 */ /* 0x001fe40007f1e0ff */
[----:B------:R-:W-:Y:S02]  /*0590*/  LEA R5, R0, R5, 0x4 ;  /* 0x0000000500057211 */ /* 0x000fe400078e20ff */
[----:B------:R-:W-:Y:S01]  /*05a0*/  IADD3.X R11, PT, PT, RZ, R11, RZ, P0, !PT ;  /* 0x0000000bff0b7210 */ /* 0x000fe200007fe4ff */
[----:B--2---:R-:W-:-:S04]  /*05b0*/  FFMA R29, R24, R14, R29 ;  /* 0x0000000e181d7223 */ /* 0x004fc8000000001d */
[----:B---3--:R-:W-:-:S04]  /*05c0*/  FFMA R4, R4, R16, R29 ;  /* 0x0000001004047223 */ /* 0x008fc8000000001d */
[----:B----4-:R-:W-:-:S04]  /*05d0*/  FFMA R4, R13, R18, R4 ;  /* 0x000000120d047223 */ /* 0x010fc80000000004 */
[----:B-----5:R-:W-:-:S04]  /*05e0*/  FFMA R4, R15, R22, R4 ;  /* 0x000000160f047223 */ /* 0x020fc80000000004 */
[----:B------:R-:W-:-:S04]  /*05f0*/  FFMA R4, R17, R26, R4 ;  /* 0x0000001a11047223 */ /* 0x000fc80000000004 */
[----:B------:R-:W-:-:S04]  /*0600*/  FFMA R23, R23, R6, R4 ;  /* 0x0000000617177223 */ /* 0x000fc80000000004 */
[----:B------:R-:W-:-:S04]  /*0610*/  FFMA R28, R28, R19, R23 ;  /* 0x000000131c1c7223 */ /* 0x000fc80000000017 */
[----:B------:R-:W-:Y:S01]  /*0620*/  FFMA R17, R25, R20, R28 ;  /* 0x0000001419117223 */ /* 0x000fe2000000001c */
[----:B------:R-:W-:Y:S06]  /*0630*/  BRA.U UP1, `(.L_x_7) ;  /* 0xfffffff901e47547 */ /* 0x000fec000b83ffff */
.L_x_6:
[----:B------:R-:W-:Y:S05]  /*0640*/  BRA.U !UP0, `(.L_x_5) ;  /* 0x0000000508547547 */ /* 0x000fea000b800000 */
[----:B------:R-:W-:Y:S02]  /*0650*/  UISETP.GE.U32.AND UP0, UPT, UR7, 0x8, UPT ;  /* 0x000000080700788c */ /* 0x000fe4000bf06070 */
[----:B------:R-:W-:-:S04]  /*0660*/  ULOP3.LUT UR5, UR6, 0x7, URZ, 0xc0, !UPT ;  /* 0x0000000706057892 */ /* 0x000fc8000f8ec0ff */
[----:B------:R-:W-:-:S03]  /*0670*/  UISETP.NE.AND UP1, UPT, UR5, URZ, UPT ;  /* 0x000000ff0500728c */ /* 0x000fc6000bf25270 */
[----:B------:R-:W-:Y:S08]  /*0680*/  BRA.U !UP0, `(.L_x_8) ;  /* 0x0000000108947547 */ /* 0x000ff0000b800000 */
[----:B------:R-:W0:Y:S01]  /*0690*/  LDC.64 R12, c[0x0][0x388] ;  /* 0x0000e200ff0c7b82 */ /* 0x000e220000000a00 */
[----:B------:R-:W-:-:S07]  /*06a0*/  IMAD R7, R2, R0, R3 ;  /* 0x0000000002077224 */ /* 0x000fce00078e0203 */
[----:B------:R-:W1:Y:S01]  /*06b0*/  LDC.64 R4, c[0x0][0x380] ;  /* 0x0000e000ff047b82 */ /* 0x000e620000000a00 */
[----:B0-----:R-:W-:-:S05]  /*06c0*/  IMAD.WIDE R12, R7, 0x4, R12 ;  /* 0x00000004070c7825 */ /* 0x001fca00078e020c */
[----:B------:R0:W2:Y:S01]  /*06d0*/  LDG.E R16, desc[UR10][R12.64] ;  /* 0x0000000a0c107981 */ /* 0x0000a2000c1e1900 */
[----:B------:R-:W-:-:S04]  /*06e0*/  IMAD.WIDE R14, R0, 0x4, R12 ;  /* 0x00000004000e7825 */ /* 0x000fc800078e020c */
[----:B-1----:R-:W-:Y:S01]  /*06f0*/  IMAD.WIDE.U32 R4, R2, 0x4, R4 ;  /* 0x0000000402047825 */ /* 0x002fe200078e0004 */
[----:B------:R1:W3:Y:S03]  /*0700*/  LDG.E R20, desc[UR10][R14.64] ;  /* 0x0000000a0e147981 */ /* 0x0002e6000c1e1900 */
[C---:B------:R-:W-:Y:S01]  /*0710*/  IMAD.WIDE R22, R0.reuse, 0x4, R14 ;  /* 0x0000000400167825 */ /* 0x040fe200078e020e */
[----:B------:R-:W2:Y:S04]  /*0720*/  LDG.E R18, desc[UR10][R4.64] ;  /* 0x0000000a04127981 */ /* 0x000ea8000c1e1900 */
[----:B------:R-:W3:Y:S01]  /*0730*/  LDG.E R19, desc[UR10][R4.64+0x4] ;  /* 0x0000040a04137981 */ /* 0x000ee2000c1e1900 */
[----:B------:R-:W-:-:S03]  /*0740*/  IMAD.WIDE R8, R0, 0x4, R22 ;  /* 0x0000000400087825 */ /* 0x000fc600078e0216 */
[----:B------:R-:W4:Y:S01]  /*0750*/  LDG.E R22, desc[UR10][R22.64] ;  /* 0x0000000a16167981 */ /* 0x000f22000c1e1900 */
[----:B------:R-:W-:-:S03]  /*0760*/  IMAD.WIDE R10, R0, 0x4, R8 ;  /* 0x00000004000a7825 */ /* 0x000fc600078e0208 */
[----:B------:R-:W4:Y:S04]  /*0770*/  LDG.E R21, desc[UR10][R4.64+0x8] ;  /* 0x0000080a04157981 */ /* 0x000f28000c1e1900 */
[----:B------:R-:W5:Y:S01]  /*0780*/  LDG.E R9, desc[UR10][R8.64] ;  /* 0x0000000a08097981 */ /* 0x000f62000c1e1900 */
[----:B------:R-:W-:-:S03]  /*0790*/  IMAD.WIDE R6, R0, 0x4, R10 ;  /* 0x0000000400067825 */ /* 0x000fc600078e020a */
[----:B------:R-:W5:Y:S01]  /*07a0*/  LDG.E R24, desc[UR10][R4.64+0xc] ;  /* 0x00000c0a04187981 */ /* 0x000f62000c1e1900 */
[----:B0-----:R-:W-:-:S03]  /*07b0*/  IMAD.WIDE R12, R0, 0x4, R6 ;  /* 0x00000004000c7825 */ /* 0x001fc600078e0206 */
[----:B------:R-:W5:Y:S04]  /*07c0*/  LDG.E R10, desc[UR10][R10.64] ;  /* 0x0000000a0a0a7981 */ /* 0x000f68000c1e1900 */
[----:B------:R-:W5:Y:S01]  /*07d0*/  LDG.E R25, desc[UR10][R4.64+0x10] ;  /* 0x0000100a04197981 */ /* 0x000f62000c1e1900 */
[----:B-1----:R-:W-:-:S03]  /*07e0*/  IMAD.WIDE R14, R0, 0x4, R12 ;  /* 0x00000004000e7825 */ /* 0x002fc600078e020c */
[----:B------:R-:W5:Y:S04]  /*07f0*/  LDG.E R7, desc[UR10][R6.64] ;  /* 0x0000000a06077981 */ /* 0x000f68000c1e1900 */
[----:B------:R-:W5:Y:S04]  /*0800*/  LDG.E R26, desc[UR10][R4.64+0x14] ;  /* 0x0000140a041a7981 */ /* 0x000f68000c1e1900 */
[----:B------:R-:W5:Y:S04]  /*0810*/  LDG.E R12, desc[UR10][R12.64] ;  /* 0x0000000a0c0c7981 */ /* 0x000f68000c1e1900 */
[----:B------:R-:W5:Y:S04]  /*0820*/  LDG.E R23, desc[UR10][R4.64+0x18] ;  /* 0x0000180a04177981 */ /* 0x000f68000c1e1900 */
[----:B------:R-:W5:Y:S04]  /*0830*/  LDG.E R14, desc[UR10][R14.64] ;  /* 0x0000000a0e0e7981 */ /* 0x000f68000c1e1900 */
[----:B------:R-:W5:Y:S01]  /*0840*/  LDG.E R8, desc[UR10][R4.64+0x1c] ;  /* 0x00001c0a04087981 */ /* 0x000f62000c1e1900 */
[----:B------:R-:W-:Y:S01]  /*0850*/  IADD3 R2, PT, PT, R2, 0x8, RZ ;  /* 0x0000000802027810 */ /* 0x000fe20007ffe0ff */
[----:B--2---:R-:W-:-:S04]  /*0860*/  FFMA R16, R18, R16, R17 ;  /* 0x0000001012107223 */ /* 0x004fc80000000011 */
[----:B---3--:R-:W-:-:S04]  /*0870*/  FFMA R16, R19, R20, R16 ;  /* 0x0000001413107223 */ /* 0x008fc80000000010 */
[----:B----4-:R-:W-:-:S04]  /*0880*/  FFMA R21, R21, R22, R16 ;  /* 0x0000001615157223 */ /* 0x010fc80000000010 */
[----:B-----5:R-:W-:-:S04]  /*0890*/  FFMA R24, R24, R9, R21 ;  /* 0x0000000918187223 */ /* 0x020fc80000000015 */
[----:B------:R-:W-:-:S04]  /*08a0*/  FFMA R25, R25, R10, R24 ;  /* 0x0000000a19197223 */ /* 0x000fc80000000018 */
[----:B------:R-:W-:-:S04]  /*08b0*/  FFMA R26, R26, R7, R25 ;  /* 0x000000071a1a7223 */ /* 0x000fc80000000019 */
[----:B------:R-:W-:-:S04]  /*08c0*/  FFMA R23, R23, R12, R26 ;  /* 0x0000000c17177223 */ /* 0x000fc8000000001a */
[----:B------:R-:W-:-:S07]  /*08d0*/  FFMA R17, R8, R14, R23 ;  /* 0x0000000e08117223 */ /* 0x000fce0000000017 */
.L_x_8:
        /* <DEDUP_REMOVED lines=8> */
[----:B0-----:R-:W-:-:S04]  /*0960*/  IMAD.WIDE R6, R9, 0x4, R6 ;  /* 0x0000000409067825 */ /* 0x001fc800078e0206 */
[----:B------:R-:W-:Y:S02]  /*0970*/  IMAD.WIDE R8, R0, 0x4, R6 ;  /* 0x0000000400087825 */ /* 0x000fe400078e0206 */
[----:B------:R-:W2:Y:S02]  /*0980*/  LDG.E R6, desc[UR10][R6.64] ;  /* 0x0000000a06067981 */ /* 0x000ea4000c1e1900 */
[----:B-1----:R-:W-:-:S04]  /*0990*/  IMAD.WIDE.U32 R4, R2, 0x4, R4 ;  /* 0x0000000402047825 */ /* 0x002fc800078e0004 */
[C---:B------:R-:W-:Y:S01]  /*09a0*/  IMAD.WIDE R10, R0.reuse, 0x4, R8 ;  /* 0x00000004000a7825 */ /* 0x040fe200078e0208 */
[----:B------:R-:W2:Y:S04]  /*09b0*/  LDG.E R14, desc[UR10][R4.64] ;  /* 0x0000000a040e7981 */ /* 0x000ea8000c1e1900 */
[----:B------:R-:W3:Y:S01]  /*09c0*/  LDG.E R8, desc[UR10][R8.64] ;  /* 0x0000000a08087981 */ /* 0x000ee2000c1e1900 */
[----:B------:R-:W-:-:S03]  /*09d0*/  IMAD.WIDE R12, R0, 0x4, R10 ;  /* 0x00000004000c7825 */ /* 0x000fc600078e020a */
[----:B------:R-:W3:Y:S04]  /*09e0*/  LDG.E R15, desc[UR10][R4.64+0x4] ;  /* 0x0000040a040f7981 */ /* 0x000ee8000c1e1900 */
[----:B------:R-:W4:Y:S04]  /*09f0*/  LDG.E R10, desc[UR10][R10.64] ;  /* 0x0000000a0a0a7981 */ /* 0x000f28000c1e1900 */
[----:B------:R-:W4:Y:S04]  /*0a00*/  LDG.E R19, desc[UR10][R4.64+0x8] ;  /* 0x0000080a04137981 */ /* 0x000f28000c1e1900 */
[----:B------:R-:W5:Y:S04]  /*0a10*/  LDG.E R12, desc[UR10][R12.64] ;  /* 0x0000000a0c0c7981 */ /* 0x000f68000c1e1900 */
[----:B------:R-:W5:Y:S01]  /*0a20*/  LDG.E R21, desc[UR10][R4.64+0xc] ;  /* 0x00000c0a04157981 */ /* 0x000f62000c1e1900 */
[----:B------:R-:W-:Y:S01]  /*0a30*/  IADD3 R2, PT, PT, R2, 0x4, RZ ;  /* 0x0000000402027810 */ /* 0x000fe20007ffe0ff */
[----:B--2---:R-:W-:-:S04]  /*0a40*/  FFMA R14, R14, R6, R17 ;  /* 0x000000060e0e7223 */ /* 0x004fc80000000011 */
[----:B---3--:R-:W-:-:S04]  /*0a50*/  FFMA R14, R15, R8, R14 ;  /* 0x000000080f0e7223 */ /* 0x008fc8000000000e */
[----:B----4-:R-:W-:-:S04]  /*0a60*/  FFMA R14, R19, R10, R14 ;  /* 0x0000000a130e7223 */ /* 0x010fc8000000000e */
[----:B-----5:R-:W-:-:S07]  /*0a70*/  FFMA R17, R21, R12, R14 ;  /* 0x0000000c15117223 */ /* 0x020fce000000000e */
.L_x_9:
[----:B------:R-:W-:Y:S05]  /*0a80*/  BRA.U !UP1, `(.L_x_5) ;  /* 0x0000000109447547 */ /* 0x000fea000b800000 */
[----:B------:R-:W0:Y:S01]  /*0a90*/  LDC.64 R4, c[0x0][0x380] ;  /* 0x0000e000ff047b82 */ /* 0x000e220000000a00 */
[----:B------:R-:W-:Y:S01]  /*0aa0*/  IMAD R11, R2, R0, R3 ;  /* 0x00000000020b7224 */ /* 0x000fe200078e0203 */
[----:B------:R-:W-:-:S06]  /*0ab0*/  UIADD3 UR4, UPT, UPT, -UR4, URZ, URZ ;  /* 0x000000ff04047290 */ /* 0x000fcc000fffe1ff */
[----:B------:R-:W1:Y:S01]  /*0ac0*/  LDC.64 R8, c[0x0][0x388] ;  /* 0x0000e200ff087b82 */ /* 0x000e620000000a00 */
[----:B0-----:R-:W-:-:S03]  /*0ad0*/  IMAD.WIDE.U32 R4, R2, 0x4, R4 ;  /* 0x0000000402047825 */ /* 0x001fc600078e0004 */
[----:B------:R-:W-:Y:S02]  /*0ae0*/  MOV R6, R4 ;  /* 0x0000000400067202 */ /* 0x000fe40000000f00 */
[----:B------:R-:W-:-:S07]  /*0af0*/  MOV R7, R5 ;  /* 0x0000000500077202 */ /* 0x000fce0000000f00 */
.L_x_10:
[C---:B-1----:R-:W-:Y:S01]  /*0b00*/  IMAD.WIDE R4, R11.reuse, 0x4, R8 ;  /* 0x000000040b047825 */ /* 0x042fe200078e0208 */
[----:B------:R0:W2:Y:S05]  /*0b10*/  LDG.E R2, desc[UR10][R6.64] ;  /* 0x0000000a06027981 */ /* 0x0000aa000c1e1900 */
[----:B------:R-:W2:Y:S01]  /*0b20*/  LDG.E R4, desc[UR10][R4.64] ;  /* 0x0000000a04047981 */ /* 0x000ea2000c1e1900 */
[----:B------:R-:W-:Y:S01]  /*0b30*/  UIADD3 UR4, UPT, UPT, UR4, 0x1, URZ ;  /* 0x0000000104047890 */ /* 0x000fe2000fffe0ff */
[----:B------:R-:W-:-:S03]  /*0b40*/  IADD3 R11, PT, PT, R11, R0, RZ ;  /* 0x000000000b0b7210 */ /* 0x000fc60007ffe0ff */
[----:B------:R-:W-:Y:S01]  /*0b50*/  UISETP.NE.AND UP0, UPT, UR4, URZ, UPT ;  /* 0x000000ff0400728c */ /* 0x000fe2000bf05270 */
[----:B0-----:R-:W-:-:S04]  /*0b60*/  IADD3 R6, P0, PT, R6, 0x4, RZ ;  /* 0x0000000406067810 */ /* 0x001fc80007f1e0ff */
[----:B------:R-:W-:Y:S01]  /*0b70*/  IADD3.X R7, PT, PT, RZ, R7, RZ, P0, !PT ;  /* 0x00000007ff077210 */ /* 0x000fe200007fe4ff */
[----:B--2---:R-:W-:-:S03]  /*0b80*/  FFMA R17, R2, R4, R17 ;  /* 0x0000000402117223 */ /* 0x004fc60000000011 */
[----:B------:R-:W-:Y:S05]  /*0b90*/  BRA.U UP0, `(.L_x_10) ;  /* 0xfffffffd00d87547 */ /* 0x000fea000b83ffff */
.L_x_5:
[----:B------:R-:W0:Y:S08]  /*0ba0*/  LDC.64 R4, c[0x0][0x390] ;  /* 0x0000e400ff047b82 */ /* 0x000e300000000a00 */
[----:B------:R-:W1:Y:S01]  /*0bb0*/  LDC.64 R6, c[0x0][0x398] ;  /* 0x0000e600ff067b82 */ /* 0x000e620000000a00 */
[----:B0-----:R-:W-:-:S06]  /*0bc0*/  IMAD.WIDE R4, R3, 0x4, R4 ;  /* 0x0000000403047825 */ /* 0x001fcc00078e0204 */
[----:B------:R-:W2:Y:S01]  /*0bd0*/  LDG.E R4, desc[UR10][R4.64] ;  /* 0x0000000a04047981 */ /* 0x000ea2000c1e1900 */
[----:B-1----:R-:W-:Y:S01]  /*0be0*/  IMAD.WIDE R2, R3, 0x4, R6 ;  /* 0x0000000403027825 */ /* 0x002fe200078e0206 */
[----:B--2---:R-:W-:-:S05]  /*0bf0*/  FSET.BF.GT.AND R0, R4, RZ, PT ;  /* 0x000000ff0400720a */ /* 0x004fca0003804000 */
[----:B------:R-:W-:-:S05]  /*0c00*/  FMUL R17, R0, R17 ;  /* 0x0000001100117220 */ /* 0x000fca0000400000 */
[----:B------:R-:W-:Y:S01]  /*0c10*/  STG.E desc[UR10][R2.64], R17 ;  /* 0x0000001102007986 */ /* 0x000fe2000c10190a */
[----:B------:R-:W-:Y:S05]  /*0c20*/  EXIT ;  /* 0x000000000000794d */ /* 0x000fea0003800000 */
.L_x_11:
        /* <DEDUP_REMOVED lines=13> */
.L_x_48:


//--------------------- .text._Z26compute_output_layer_errorPfS_hi --------------------------
	.section	.text._Z26compute_output_layer_errorPfS_hi,"ax",@progbits
	.align	128
        .global         _Z26compute_output_layer_errorPfS_hi
        .type           _Z26compute_output_layer_errorPfS_hi,@function
        .size           _Z26compute_output_layer_errorPfS_hi,(.L_x_49 - _Z26compute_output_layer_errorPfS_hi)
        .other          _Z26compute_output_layer_errorPfS_hi,@"STO_CUDA_ENTRY STV_DEFAULT"
_Z26compute_output_layer_errorPfS_hi:
.text._Z26compute_output_layer_errorPfS_hi:
        /* <DEDUP_REMOVED lines=8> */
[----:B------:R-:W0:Y:S01]  /*0080*/  LDCU.U8 UR6, c[0x0][0x390] ;  /* 0x00007200ff0677ac */ /* 0x000e220008000000 */
[----:B------:R-:W1:Y:S01]  /*0090*/  LDC.64 R4, c[0x0][0x380] ;  /* 0x0000e000ff047b82 */ /* 0x000e620000000a00 */
[----:B------:R-:W2:Y:S07]  /*00a0*/  LDCU.64 UR4, c[0x0][0x358] ;  /* 0x00006b00ff0477ac */ /* 0x000eae0008000a00 */
[----:B------:R-:W3:Y:S01]  /*00b0*/  LDC.64 R6, c[0x0][0x388] ;  /* 0x0000e200ff067b82 */ /* 0x000ee20000000a00 */
[----:B0-----:R-:W-:-:S13]  /*00c0*/  ISETP.NE.AND P0, PT, R9, UR6, PT ;  /* 0x0000000609007c0c */ /* 0x001fda000bf05270 */
[----:B-1----:R-:W-:-:S06]  /*00d0*/  @!P0 IMAD.WIDE.U32 R2, R9, 0x4, R4 ;  /* 0x0000000409028825 */ /* 0x002fcc00078e0004 */
[----:B--2---:R-:W2:Y:S01]  /*00e0*/  @!P0 LDG.E R2, desc[UR4][R2.64] ;  /* 0x0000000402028981 */ /* 0x004ea2000c1e1900 */
[----:B------:R-:W-:-:S04]  /*00f0*/  @P0 IMAD.WIDE R4, R9, 0x4, R4 ;  /* 0x0000000409040825 */ /* 0x000fc800078e0204 */
[----:B--2---:R-:W-:-:S06]  /*0100*/  @!P0 FADD R11, R2, -1 ;  /* 0xbf800000020b8421 */ /* 0x004fcc0000000000 */
[----:B------:R-:W2:Y:S01]  /*0110*/  @P0 LDG.E R11, desc[UR4][R4.64] ;  /* 0x00000004040b0981 */ /* 0x000ea2000c1e1900 */
[----:B---3--:R-:W-:-:S05]  /*0120*/  IMAD.WIDE R6, R9, 0x4, R6 ;  /* 0x0000000409067825 */ /* 0x008fca00078e0206 */
[----:B--2---:R-:W-:Y:S01]  /*0130*/  STG.E desc[UR4][R6.64], R11 ;  /* 0x0000000b06007986 */ /* 0x004fe2000c101904 */
[----:B------:R-:W-:Y:S05]  /*0140*/  EXIT ;  /* 0x000000000000794d */ /* 0x000fea0003800000 */
.L_x_12:
        /* <DEDUP_REMOVED lines=11> */
.L_x_49:


//--------------------- .text._Z18softmax_activationPfS_i --------------------------
	.section	.text._Z18softmax_activationPfS_i,"ax",@progbits
	.align	128
        .global         _Z18softmax_activationPfS_i
        .type           _Z18softmax_activationPfS_i,@function
        .size           _Z18softmax_activationPfS_i,(.L_x_46 - _Z18softmax_activationPfS_i)
        .other          _Z18softmax_activationPfS_i,@"STO_CUDA_ENTRY STV_DEFAULT"
_Z18softmax_activationPfS_i:
.text._Z18softmax_activationPfS_i:
[----:B------:R-:W-:Y:S01]  /*0000*/  LDC R1, c[0x0][0x37c] ;  /* 0x0000df00ff017b82 */ /* 0x000fe20000000800 */
[----:B------:R-:W0:Y:S07]  /*0010*/  S2R R9, SR_TID.X ;  /* 0x0000000000097919 */ /* 0x000e2e0000002100 */
[----:B------:R-:W1:Y:S01]  /*0020*/  S2UR UR5, SR_CgaCtaId ;  /* 0x00000000000579c3 */ /* 0x000e620000008800 */
[----:B------:R-:W0:Y:S01]  /*0030*/  LDCU UR8, c[0x0][0x390] ;  /* 0x00007200ff0877ac */ /* 0x000e220008000800 */
[----:B------:R-:W-:Y:S01]  /*0040*/  IMAD.MOV.U32 R3, RZ, RZ, -0x800001 ;  /* 0xff7fffffff037424 */ /* 0x000fe200078e00ff */
[----:B------:R-:W-:Y:S01]  /*0050*/  BSSY.RECONVERGENT B0, `(.L_x_13) ;  /* 0x0000018000007945 */ /* 0x000fe20003800200 */
[----:B------:R-:W-:Y:S01]  /*0060*/  IMAD.MOV.U32 R7, RZ, RZ, -0x800001 ;  /* 0xff7fffffff077424 */ /* 0x000fe200078e00ff */
[----:B------:R-:W-:-:S02]  /*0070*/  UMOV UR4, 0x400 ;  /* 0x0000040000047882 */ /* 0x000fc40000000000 */
[----:B-1----:R-:W-:Y:S02]  /*0080*/  ULEA UR6, UR5, UR4, 0x18 ;  /* 0x0000000405067291 */ /* 0x002fe4000f8ec0ff */
[----:B------:R-:W-:-:S04]  /*0090*/  UIADD3 UR4, UPT, UPT, UR4, 0x200, URZ ;  /* 0x0000020004047890 */ /* 0x000fc8000fffe0ff */
[----:B------:R-:W-:Y:S01]  /*00a0*/  ULEA UR4, UR5, UR4, 0x18 ;  /* 0x0000000405047291 */ /* 0x000fe2000f8ec0ff */
[C---:B0-----:R-:W-:Y:S02]  /*00b0*/  ISETP.GE.AND P0, PT, R9.reuse, UR8, PT ;  /* 0x0000000809007c0c */ /* 0x041fe4000bf06270 */
[C---:B------:R-:W-:Y:S02]  /*00c0*/  LEA R6, R9.reuse, UR6, 0x2 ;  /* 0x0000000609067c11 */ /* 0x040fe4000f8e10ff */
[----:B------:R-:W0:Y:S01]  /*00d0*/  LDCU.64 UR6, c[0x0][0x358] ;  /* 0x00006b00ff0677ac */ /* 0x000e220008000a00 */
[----:B------:R-:W-:Y:S02]  /*00e0*/  LEA R0, R9, UR4, 0x2 ;  /* 0x0000000409007c11 */ /* 0x000fe4000f8e10ff */
[----:B------:R1:W-:Y:S04]  /*00f0*/  STS [R6], R3 ;  /* 0x0000000306007388 */ /* 0x0003e80000000800 */
[----:B------:R1:W-:Y:S01]  /*0100*/  STS [R0], RZ ;  /* 0x000000ff00007388 */ /* 0x0003e20000000800 */
[----:B------:R-:W-:Y:S06]  /*0110*/  BAR.SYNC.DEFER_BLOCKING 0x0 ;  /* 0x0000000000007b1d */ /* 0x000fec0000010000 */
[----:B------:R-:W-:Y:S05]  /*0120*/  @P0 BRA `(.L_x_14) ;  /* 0x0000000000280947 */ /* 0x000fea0003800000 */
[----:B------:R-:W2:Y:S01]  /*0130*/  LDC R8, c[0x0][0x360] ;  /* 0x0000d800ff087b82 */ /* 0x000ea20000000800 */
[----:B------:R-:W-:Y:S02]  /*0140*/  IMAD.MOV.U32 R7, RZ, RZ, -0x800001 ;  /* 0xff7fffffff077424 */ /* 0x000fe400078e00ff */
[----:B------:R-:W-:-:S05]  /*0150*/  IMAD.MOV.U32 R11, RZ, RZ, R9 ;  /* 0x000000ffff0b7224 */ /* 0x000fca00078e0009 */
[----:B------:R-:W3:Y:S02]  /*0160*/  LDC.64 R4, c[0x0][0x380] ;  /* 0x0000e000ff047b82 */ /* 0x000ee40000000a00 */
.L_x_15:
[----:B-1-3--:R-:W-:-:S06]  /*0170*/  IMAD.WIDE R2, R11, 0x4, R4 ;  /* 0x000000040b027825 */ /* 0x00afcc00078e0204 */
[----:B0-----:R-:W3:Y:S01]  /*0180*/  LDG.E R2, desc[UR6][R2.64] ;  /* 0x0000000602027981 */ /* 0x001ee2000c1e1900 */
[----:B--2---:R-:W-:-:S04]  /*0190*/  IADD3 R11, PT, PT, R8, R11, RZ ;  /* 0x0000000b080b7210 */ /* 0x004fc80007ffe0ff */
[----:B------:R-:W-:Y:S02]  /*01a0*/  ISETP.GE.AND P0, PT, R11, UR8, PT ;  /* 0x000000080b007c0c */ /* 0x000fe4000bf06270 */
[----:B---3--:R-:W-:-:S11]  /*01b0*/  FMNMX R7, R2, R7, !PT ;  /* 0x0000000702077209 */ /* 0x008fd60007800000 */
[----:B------:R-:W-:Y:S05]  /*01c0*/  @!P0 BRA `(.L_x_15) ;  /* 0xfffffffc00e88947 */ /* 0x000fea000383ffff */
.L_x_14:
[----:B0-----:R-:W-:Y:S05]  /*01d0*/  BSYNC.RECONVERGENT B0 ;  /* 0x0000000000007941 */ /* 0x001fea0003800200 */
.L_x_13:
[----:B------:R-:W0:Y:S01]  /*01e0*/  LDCU UR8, c[0x0][0x360] ;  /* 0x00006c00ff0877ac */ /* 0x000e220008000800 */
[----:B------:R2:W-:Y:S01]  /*01f0*/  STS [R6], R7 ;  /* 0x0000000706007388 */ /* 0x0005e20000000800 */
[----:B0-----:R-:W-:Y:S01]  /*0200*/  UISETP.GE.U32.AND UP0, UPT, UR8, 0x2, UPT ;  /* 0x000000020800788c */ /* 0x001fe2000bf06070 */
[----:B------:R-:W-:Y:S08]  /*0210*/  BAR.SYNC.DEFER_BLOCKING 0x0 ;  /* 0x0000000000007b1d */ /* 0x000ff00000010000 */
[----:B--2---:R-:W-:Y:S05]  /*0220*/  BRA.U !UP0, `(.L_x_16) ;  /* 0x0000000108307547 */ /* 0x004fea000b800000 */
[----:B------:R-:W-:-:S07]  /*0230*/  IMAD.U32 R2, RZ, RZ, UR8 ;  /* 0x00000008ff027e24 */ /* 0x000fce000f8e00ff */
.L_x_17:
[----:B------:R-:W-:-:S04]  /*0240*/  SHF.R.U32.HI R5, RZ, 0x1, R2 ;  /* 0x00000001ff057819 */ /* 0x000fc80000011602 */
[----:B------:R-:W-:-:S13]  /*0250*/  ISETP.GE.U32.AND P0, PT, R9, R5, PT ;  /* 0x000000050900720c */ /* 0x000fda0003f06070 */
[----:B------:R-:W-:Y:S01]  /*0260*/  @!P0 IMAD R4, R5, 0x4, R6 ;  /* 0x0000000405048824 */ /* 0x000fe200078e0206 */
[----:B-1----:R-:W-:Y:S05]  /*0270*/  @!P0 LDS R3, [R6] ;  /* 0x0000000006038984 */ /* 0x002fea0000000800 */
[----:B------:R-:W0:Y:S02]  /*0280*/  @!P0 LDS R4, [R4] ;  /* 0x0000000004048984 */ /* 0x000e240000000800 */
[----:B0-----:R-:W-:-:S05]  /*0290*/  @!P0 FMNMX R3, R3, R4, !PT ;  /* 0x0000000403038209 */ /* 0x001fca0007800000 */
[----:B------:R0:W-:Y:S01]  /*02a0*/  @!P0 STS [R6], R3 ;  /* 0x0000000306008388 */ /* 0x0001e20000000800 */
[----:B------:R-:W-:Y:S01]  /*02b0*/  BAR.SYNC.DEFER_BLOCKING 0x0 ;  /* 0x0000000000007b1d */ /* 0x000fe20000010000 */
[----:B------:R-:W-:Y:S01]  /*02c0*/  ISETP.GT.U32.AND P0, PT, R2, 0x3, PT ;  /* 0x000000030200780c */ /* 0x000fe20003f04070 */
[----:B------:R-:W-:-:S12]  /*02d0*/  IMAD.MOV.U32 R2, RZ, RZ, R5 ;  /* 0x000000ffff027224 */ /* 0x000fd800078e0005 */
[----:B0-----:R-:W-:Y:S05]  /*02e0*/  @P0 BRA `(.L_x_17) ;  /* 0xfffffffc00d40947 */ /* 0x001fea000383ffff */
.L_x_16:
[----:B------:R-:W0:Y:S01]  /*02f0*/  S2UR UR5, SR_CgaCtaId ;  /* 0x00000000000579c3 */ /* 0x000e220000008800 */
[----:B------:R-:W2:Y:S01]  /*0300*/  LDCU UR9, c[0x0][0x390] ;  /* 0x00007200ff0977ac */ /* 0x000ea20008000800 */
[----:B------:R-:W-:Y:S01]  /*0310*/  BSSY.RECONVERGENT B0, `(.L_x_18) ;  /* 0x000001b000007945 */ /* 0x000fe20003800200 */
[----:B-1----:R-:W-:Y:S01]  /*0320*/  IMAD.MOV.U32 R3, RZ, RZ, RZ ;  /* 0x000000ffff037224 */ /* 0x002fe200078e00ff */
[----:B------:R-:W-:Y:S01]  /*0330*/  UMOV UR4, 0x400 ;  /* 0x0000040000047882 */ /* 0x000fe20000000000 */
[----:B--2---:R-:W-:Y:S01]  /*0340*/  ISETP.GE.AND P0, PT, R9, UR9, PT ;  /* 0x0000000909007c0c */ /* 0x004fe2000bf06270 */
[----:B0-----:R-:W-:-:S09]  /*0350*/  ULEA UR4, UR5, UR4, 0x18 ;  /* 0x0000000405047291 */ /* 0x001fd2000f8ec0ff */
[----:B------:R-:W0:Y:S01]  /*0360*/  LDS R2, [UR4] ;  /* 0x00000004ff027984 */ /* 0x000e220008000800 */
[----:B------:R-:W-:Y:S06]  /*0370*/  BAR.SYNC.DEFER_BLOCKING 0x0 ;  /* 0x0000000000007b1d */ /* 0x000fec0000010000 */
[----:B------:R-:W-:Y:S05]  /*0380*/  @P0 BRA `(.L_x_19) ;  /* 0x00000000004c0947 */ /* 0x000fea0003800000 */
[----:B------:R-:W1:Y:S01]  /*0390*/  LDC.64 R4, c[0x0][0x380] ;  /* 0x0000e000ff047b82 */ /* 0x000e620000000a00 */
[----:B------:R-:W-:Y:S02]  /*03a0*/  HFMA2 R3, -RZ, RZ, 0, 0 ;  /* 0x00000000ff037431 */ /* 0x000fe400000001ff */
[----:B------:R-:W-:-:S07]  /*03b0*/  IMAD.MOV.U32 R11, RZ, RZ, R9 ;  /* 0x000000ffff0b7224 */ /* 0x000fce00078e0009 */
.L_x_20:
[----:B-1----:R-:W-:-:S06]  /*03c0*/  IMAD.WIDE R6, R11, 0x4, R4 ;  /* 0x000000040b067825 */ /* 0x002fcc00078e0204 */
[----:B------:R-:W0:Y:S01]  /*03d0*/  LDG.E R7, desc[UR6][R6.64] ;  /* 0x0000000606077981 */ /* 0x000e22000c1e1900 */
[----:B------:R-:W-:Y:S02]  /*03e0*/  IMAD.MOV.U32 R13, RZ, RZ, 0x3bbb989d ;  /* 0x3bbb989dff0d7424 */ /* 0x000fe400078e00ff */
[----:B------:R-:W-:Y:S02]  /*03f0*/  IMAD.MOV.U32 R15, RZ, RZ, 0x437c0000 ;  /* 0x437c0000ff0f7424 */ /* 0x000fe400078e00ff */
[----:B------:R-:W-:-:S05]  /*0400*/  VIADD R11, R11, UR8 ;  /* 0x000000080b0b7c36 */ /* 0x000fca0008000000 */
[----:B------:R-:W-:Y:S01]  /*0410*/  ISETP.GE.AND P0, PT, R11, UR9, PT ;  /* 0x000000090b007c0c */ /* 0x000fe2000bf06270 */
[----:B0-----:R-:W-:-:S04]  /*0420*/  FADD R8, -R2, R7 ;  /* 0x0000000702087221 */ /* 0x001fc80000000100 */
[----:B------:R-:W-:-:S04]  /*0430*/  FFMA.SAT R10, R8, R13, 0.5 ;  /* 0x3f000000080a7423 */ /* 0x000fc8000000200d */
[----:B------:R-:W-:-:S04]  /*0440*/  FFMA.RM R10, R10, R15, 12582913 ;  /* 0x4b4000010a0a7423 */ /* 0x000fc8000000400f */
[C---:B------:R-:W-:Y:S01]  /*0450*/  FADD R13, R10.reuse, -12583039 ;  /* 0xcb40007f0a0d7421 */ /* 0x040fe20000000000 */
[----:B------:R-:W-:-:S03]  /*0460*/  SHF.L.U32 R10, R10, 0x17, RZ ;  /* 0x000000170a0a7819 */ /* 0x000fc600000006ff */
[----:B------:R-:W-:-:S04]  /*0470*/  FFMA R13, R8, 1.4426950216293334961, -R13 ;  /* 0x3fb8aa3b080d7823 */ /* 0x000fc8000000080d */
[----:B------:R-:W-:-:S06]  /*0480*/  FFMA R13, R8, 1.925963033500011079e-08, R13 ;  /* 0x32a57060080d7823 */ /* 0x000fcc000000000d */
[----:B------:R-:W0:Y:S02]  /*0490*/  MUFU.EX2 R13, R13 ;  /* 0x0000000d000d7308 */ /* 0x000e240000000800 */
[----:B0-----:R-:W-:Y:S01]  /*04a0*/  FFMA R3, R10, R13, R3 ;  /* 0x0000000d0a037223 */ /* 0x001fe20000000003 */
[----:B------:R-:W-:Y:S06]  /*04b0*/  @!P0 BRA `(.L_x_20) ;  /* 0xfffffffc00c08947 */ /* 0x000fec000383ffff */
.L_x_19:
[----:B------:R-:W-:Y:S05]  /*04c0*/  BSYNC.RECONVERGENT B0 ;  /* 0x0000000000007941 */ /* 0x000fea0003800200 */
.L_x_18:
[----:B------:R1:W-:Y:S01]  /*04d0*/  STS [R0], R3 ;  /* 0x0000000300007388 */ /* 0x0003e20000000800 */
[----:B------:R-:W-:Y:S01]  /*04e0*/  UISETP.GE.U32.AND UP0, UPT, UR8, 0x2, UPT ;  /* 0x000000020800788c */ /* 0x000fe2000bf06070 */
[----:B------:R-:W-:Y:S08]  /*04f0*/  BAR.SYNC.DEFER_BLOCKING 0x0 ;  /* 0x0000000000007b1d */ /* 0x000ff00000010000 */
[----:B-1----:R-:W-:Y:S05]  /*0500*/  BRA.U !UP0, `(.L_x_21) ;  /* 0x0000000108307547 */ /* 0x002fea000b800000 */
[----:B------:R-:W-:-:S07]  /*0510*/  IMAD.U32 R3, RZ, RZ, UR8 ;  /* 0x00000008ff037e24 */ /* 0x000fce000f8e00ff */
.L_x_22:
[----:B------:R-:W-:-:S04]  /*0520*/  SHF.R.U32.HI R6, RZ, 0x1, R3 ;  /* 0x00000001ff067819 */ /* 0x000fc80000011603 */
[----:B------:R-:W-:-:S13]  /*0530*/  ISETP.GE.U32.AND P0, PT, R9, R6, PT ;  /* 0x000000060900720c */ /* 0x000fda0003f06070 */
[----:B------:R-:W-:Y:S01]  /*0540*/  @!P0 IMAD R4, R6, 0x4, R0 ;  /* 0x0000000406048824 */ /* 0x000fe200078e0200 */
[----:B------:R-:W-:Y:S05]  /*0550*/  @!P0 LDS R5, [R0] ;  /* 0x0000000000058984 */ /* 0x000fea0000000800 */
[----:B------:R-:W1:Y:S02]  /*0560*/  @!P0 LDS R4, [R4] ;  /* 0x0000000004048984 */ /* 0x000e640000000800 */
[----:B-1----:R-:W-:-:S05]  /*0570*/  @!P0 FADD R5, R4, R5 ;  /* 0x0000000504058221 */ /* 0x002fca0000000000 */
[----:B------:R1:W-:Y:S01]  /*0580*/  @!P0 STS [R0], R5 ;  /* 0x0000000500008388 */ /* 0x0003e20000000800 */
[----:B------:R-:W-:Y:S01]  /*0590*/  BAR.SYNC.DEFER_BLOCKING 0x0 ;  /* 0x0000000000007b1d */ /* 0x000fe20000010000 */
[----:B------:R-:W-:Y:S01]  /*05a0*/  ISETP.GT.U32.AND P0, PT, R3, 0x3, PT ;  /* 0x000000030300780c */ /* 0x000fe20003f04070 */
[----:B------:R-:W-:-:S12]  /*05b0*/  IMAD.MOV.U32 R3, RZ, RZ, R6 ;  /* 0x000000ffff037224 */ /* 0x000fd800078e0006 */
[----:B-1----:R-:W-:Y:S05]  /*05c0*/  @P0 BRA `(.L_x_22) ;  /* 0xfffffffc00d40947 */ /* 0x002fea000383ffff */
.L_x_21:
[----:B------:R-:W1:Y:S01]  /*05d0*/  S2UR UR5, SR_CgaCtaId ;  /* 0x00000000000579c3 */ /* 0x000e620000008800 */
[----:B------:R-:W-:-:S07]  /*05e0*/  UMOV UR4, 0x400 ;  /* 0x0000040000047882 */ /* 0x000fce0000000000 */
[----:B------:R-:W2:Y:S08]  /*05f0*/  LDC.64 R6, c[0x0][0x380] ;  /* 0x0000e000ff067b82 */ /* 0x000eb00000000a00 */
[----:B------:R-:W3:Y:S01]  /*0600*/  LDC.64 R4, c[0x0][0x388] ;  /* 0x0000e200ff047b82 */ /* 0x000ee20000000a00 */
[----:B-1----:R-:W-:Y:S01]  /*0610*/  ULEA UR4, UR5, UR4, 0x18 ;  /* 0x0000000405047291 */ /* 0x002fe2000f8ec0ff */
[----:B------:R-:W1:Y:S08]  /*0620*/  LDCU UR5, c[0x0][0x390] ;  /* 0x00007200ff0577ac */ /* 0x000e700008000800 */
[----:B------:R-:W4:Y:S02]  /*0630*/  LDS R3, [UR4+0x200] ;  /* 0x00020004ff037984 */ /* 0x000f240008000800 */
[----:B------:R-:W5:Y:S01]  /*0640*/  LDCU UR4, c[0x0][0x390] ;  /* 0x00007200ff0477ac */ /* 0x000f620008000800 */
[----:B------:R-:W-:Y:S01]  /*0650*/  BAR.SYNC.DEFER_BLOCKING 0x0 ;  /* 0x0000000000007b1d */ /* 0x000fe20000010000 */
[----:B-----5:R-:W-:-:S13]  /*0660*/  ISETP.GE.AND P0, PT, R9, UR4, PT ;  /* 0x0000000409007c0c */ /* 0x020fda000bf06270 */
[----:B-123--:R-:W-:Y:S05]  /*0670*/  @P0 EXIT ;  /* 0x000000000000094d */ /* 0x00efea0003800000 */
.L_x_25:
[----:B------:R-:W-:-:S06]  /*0680*/  IMAD.WIDE R10, R9, 0x4, R6 ;  /* 0x00000004090a7825 */ /* 0x000fcc00078e0206 */
[----:B------:R-:W0:Y:S01]  /*0690*/  LDG.E R11, desc[UR6][R10.64] ;  /* 0x000000060a0b7981 */ /* 0x000e22000c1e1900 */
[----:B------:R-:W-:Y:S01]  /*06a0*/  IMAD.MOV.U32 R13, RZ, RZ, 0x3bbb989d ;  /* 0x3bbb989dff0d7424 */ /* 0x000fe200078e00ff */
[----:B------:R-:W-:Y:S01]  /*06b0*/  MOV R15, 0x437c0000 ;  /* 0x437c0000000f7802 */ /* 0x000fe20000000f00 */
[----:B----4-:R-:W1:Y:S01]  /*06c0*/  MUFU.RCP R12, R3 ;  /* 0x00000003000c7308 */ /* 0x010e620000001000 */
[----:B------:R-:W-:Y:S01]  /*06d0*/  BSSY.RECONVERGENT B0, `(.L_x_23) ;  /* 0x0000014000007945 */ /* 0x000fe20003800200 */
[----:B0-----:R-:W-:Y:S01]  /*06e0*/  FADD R0, -R2, R11 ;  /* 0x0000000b02007221 */ /* 0x001fe20000000100 */
[----:B-1----:R-:W-:-:S03]  /*06f0*/  FFMA R11, -R3, R12, 1 ;  /* 0x3f800000030b7423 */ /* 0x002fc6000000010c */
[----:B------:R-:W-:Y:S01]  /*0700*/  FFMA.SAT R8, R0, R13, 0.5 ;  /* 0x3f00000000087423 */ /* 0x000fe2000000200d */
[----:B------:R-:W-:-:S03]  /*0710*/  FFMA R11, R12, R11, R12 ;  /* 0x0000000b0c0b7223 */ /* 0x000fc6000000000c */
[----:B------:R-:W-:-:S04]  /*0720*/  FFMA.RM R8, R8, R15, 12582913 ;  /* 0x4b40000108087423 */ /* 0x000fc8000000400f */
[----:B------:R-:W-:-:S04]  /*0730*/  FADD R13, R8, -12583039 ;  /* 0xcb40007f080d7421 */ /* 0x000fc80000000000 */
[----:B------:R-:W-:-:S04]  /*0740*/  FFMA R13, R0, 1.4426950216293334961, -R13 ;  /* 0x3fb8aa3b000d7823 */ /* 0x000fc8000000080d */
[----:B------:R-:W-:Y:S01]  /*0750*/  FFMA R13, R0, 1.925963033500011079e-08, R13 ;  /* 0x32a57060000d7823 */ /* 0x000fe2000000000d */
[----:B------:R-:W-:-:S05]  /*0760*/  IMAD.SHL.U32 R0, R8, 0x800000, RZ ;  /* 0x0080000008007824 */ /* 0x000fca00078e00ff */
[----:B------:R-:W0:Y:S02]  /*0770*/  MUFU.EX2 R13, R13 ;  /* 0x0000000d000d7308 */ /* 0x000e240000000800 */
[----:B0-----:R-:W-:-:S06]  /*0780*/  FMUL R0, R0, R13 ;  /* 0x0000000d00007220 */ /* 0x001fcc0000400000 */
[----:B------:R-:W0:Y:S01]  /*0790*/  FCHK P0, R0, R3 ;  /* 0x0000000300007302 */ /* 0x000e220000000000 */
[----:B------:R-:W-:-:S04]  /*07a0*/  FFMA R8, R0, R11, RZ ;  /* 0x0000000b00087223 */ /* 0x000fc800000000ff */
[----:B------:R-:W-:-:S04]  /*07b0*/  FFMA R10, -R3, R8, R0 ;  /* 0x00000008030a7223 */ /* 0x000fc80000000100 */
[----:B------:R-:W-:Y:S01]  /*07c0*/  FFMA R15, R11, R10, R8 ;  /* 0x0000000a0b0f7223 */ /* 0x000fe20000000008 */
[----:B0-----:R-:W-:Y:S06]  /*07d0*/  @!P0 BRA `(.L_x_24) ;  /* 0x00000000000c8947 */ /* 0x001fec0003800000 */
[----:B------:R-:W-:-:S07]  /*07e0*/  MOV R8, 0x800 ;  /* 0x0000080000087802 */ /* 0x000fce0000000f00 */
[----:B------:R-:W-:Y:S05]  /*07f0*/  CALL.REL.NOINC `($__internal_0_$__cuda_sm3x_div_rn_noftz_f32_slowpath) ;  /* 0x0000000000207944 */ /* 0x000fea0003c00000 */
[----:B------:R-:W-:-:S07]  /*0800*/  IMAD.MOV.U32 R15, RZ, RZ, R0 ;  /* 0x000000ffff0f7224 */ /* 0x000fce00078e0000 */
.L_x_24:
[----:B------:R-:W-:Y:S05]  /*0810*/  BSYNC.RECONVERGENT B0 ;  /* 0x0000000000007941 */ /* 0x000fea0003800200 */
.L_x_23:
[----:B------:R-:W-:-:S04]  /*0820*/  IMAD.WIDE R10, R9, 0x4, R4 ;  /* 0x00000004090a7825 */ /* 0x000fc800078e0204 */
[----:B------:R-:W-:Y:S01]  /*0830*/  VIADD R9, R9, UR8 ;  /* 0x0000000809097c36 */ /* 0x000fe20008000000 */
[----:B------:R1:W-:Y:S04]  /*0840*/  STG.E desc[UR6][R10.64], R15 ;  /* 0x0000000f0a007986 */ /* 0x0003e8000c101906 */
[----:B------:R-:W-:-:S13]  /*0850*/  ISETP.GE.AND P0, PT, R9, UR5, PT ;  /* 0x0000000509007c0c */ /* 0x000fda000bf06270 */
[----:B-1----:R-:W-:Y:S05]  /*0860*/  @!P0 BRA `(.L_x_25) ;  /* 0xfffffffc00848947 */ /* 0x002fea000383ffff */
[----:B------:R-:W-:Y:S05]  /*0870*/  EXIT ;  /* 0x000000000000794d */ /* 0x000fea0003800000 */
        .weak           $__internal_0_$__cuda_sm3x_div_rn_noftz_f32_slowpath
        .type           $__internal_0_$__cuda_sm3x_div_rn_noftz_f32_slowpath,@function
        .size           $__internal_0_$__cuda_sm3x_div_rn_noftz_f32_slowpath,(.L_x_46 - $__internal_0_$__cuda_sm3x_div_rn_noftz_f32_slowpath)
$__internal_0_$__cuda_sm3x_div_rn_noftz_f32_slowpath:
[--C-:B------:R-:W-:Y:S01]  /*0880*/  SHF.R.U32.HI R11, RZ, 0x17, R3.reuse ;  /* 0x00000017ff0b7819 */ /* 0x100fe20000011603 */
[----:B------:R-:W-:Y:S01]  /*0890*/  BSSY.RECONVERGENT B1, `(.L_x_26) ;  /* 0x0000064000017945 */ /* 0x000fe20003800200 */
[--C-:B------:R-:W-:Y:S01]  /*08a0*/  SHF.R.U32.HI R10, RZ, 0x17, R0.reuse ;  /* 0x00000017ff0a7819 */ /* 0x100fe20000011600 */
[----:B------:R-:W-:Y:S01]  /*08b0*/  IMAD.MOV.U32 R12, RZ, RZ, R0 ;  /* 0x000000ffff0c7224 */ /* 0x000fe200078e0000 */
[----:B------:R-:W-:Y:S01]  /*08c0*/  LOP3.LUT R11, R11, 0xff, RZ, 0xc0, !PT ;  /* 0x000000ff0b0b7812 */ /* 0x000fe200078ec0ff */
[----:B------:R-:W-:Y:S01]  /*08d0*/  IMAD.MOV.U32 R13, RZ, RZ, R3 ;  /* 0x000000ffff0d7224 */ /* 0x000fe200078e0003 */
[----:B------:R-:W-:Y:S02]  /*08e0*/  LOP3.LUT R16, R10, 0xff, RZ, 0xc0, !PT ;  /* 0x000000ff0a107812 */ /* 0x000fe400078ec0ff */
[----:B------:R-:W-:-:S03]  /*08f0*/  IADD3 R14, PT, PT, R11, -0x1, RZ ;  /* 0xffffffff0b0e7810 */ /* 0x000fc60007ffe0ff */
[----:B------:R-:W-:Y:S01]  /*0900*/  VIADD R15, R16, 0xffffffff ;  /* 0xffffffff100f7836 */ /* 0x000fe20000000000 */
[----:B------:R-:W-:-:S04]  /*0910*/  ISETP.GT.U32.AND P0, PT, R14, 0xfd, PT ;  /* 0x000000fd0e00780c */ /* 0x000fc80003f04070 */
[----:B------:R-:W-:-:S13]  /*0920*/  ISETP.GT.U32.OR P0, PT, R15, 0xfd, P0 ;  /* 0x000000fd0f00780c */ /* 0x000fda0000704470 */
[----:B------:R-:W-:Y:S01]  /*0930*/  @!P0 MOV R10, RZ ;  /* 0x000000ff000a8202 */ /* 0x000fe20000000f00 */
[----:B------:R-:W-:Y:S06]  /*0940*/  @!P0 BRA `(.L_x_27) ;  /* 0x00000000005c8947 */ /* 0x000fec0003800000 */
[----:B------:R-:W-:Y:S02]  /*0950*/  FSETP.GTU.FTZ.AND P1, PT, |R3|, +INF , PT ;  /* 0x7f8000000300780b */ /* 0x000fe40003f3c200 */
[----:B------:R-:W-:-:S04]  /*0960*/  FSETP.GTU.FTZ.AND P0, PT, |R0|, +INF , PT ;  /* 0x7f8000000000780b */ /* 0x000fc80003f1c200 */
[----:B------:R-:W-:-:S13]  /*0970*/  PLOP3.LUT P0, PT, P0, P1, PT, 0xf8, 0x8f ;  /* 0x00000000008f781c */ /* 0x000fda0000703f70 */
[----:B------:R-:W-:Y:S05]  /*0980*/  @P0 BRA `(.L_x_28) ;  /* 0x00000004004c0947 */ /* 0x000fea0003800000 */
[----:B------:R-:W-:-:S13]  /*0990*/  LOP3.LUT P0, RZ, R13, 0x7fffffff, R12, 0xc8, !PT ;  /* 0x7fffffff0dff7812 */ /* 0x000fda000780c80c */
[----:B------:R-:W-:Y:S05]  /*09a0*/  @!P0 BRA `(.L_x_29) ;  /* 0x00000004003c8947 */ /* 0x000fea0003800000 */
[C---:B------:R-:W-:Y:S02]  /*09b0*/  FSETP.NEU.FTZ.AND P2, PT, |R0|.reuse, +INF , PT ;  /* 0x7f8000000000780b */ /* 0x040fe40003f5d200 */
[----:B------:R-:W-:Y:S02]  /*09c0*/  FSETP.NEU.FTZ.AND P1, PT, |R3|, +INF , PT ;  /* 0x7f8000000300780b */ /* 0x000fe40003f3d200 */
[----:B------:R-:W-:-:S11]  /*09d0*/  FSETP.NEU.FTZ.AND P0, PT, |R0|, +INF , PT ;  /* 0x7f8000000000780b */ /* 0x000fd60003f1d200 */
[----:B------:R-:W-:Y:S05]  /*09e0*/  @!P1 BRA !P2, `(.L_x_29) ;  /* 0x00000004002c9947 */ /* 0x000fea0005000000 */
[----:B------:R-:W-:-:S04]  /*09f0*/  LOP3.LUT P2, RZ, R12, 0x7fffffff, RZ, 0xc0, !PT ;  /* 0x7fffffff0cff7812 */ /* 0x000fc8000784c0ff */
[----:B------:R-:W-:-:S13]  /*0a00*/  PLOP3.LUT P1, PT, P1, P2, PT, 0x2f, 0xf2 ;  /* 0x0000000000f2781c */ /* 0x000fda0000f24577 */
[----:B------:R-:W-:Y:S05]  /*0a10*/  @P1 BRA `(.L_x_30) ;  /* 0x0000000400181947 */ /* 0x000fea0003800000 */
[----:B------:R-:W-:-:S04]  /*0a20*/  LOP3.LUT P1, RZ, R13, 0x7fffffff, RZ, 0xc0, !PT ;  /* 0x7fffffff0dff7812 */ /* 0x000fc8000782c0ff */
[----:B------:R-:W-:-:S13]  /*0a30*/  PLOP3.LUT P0, PT, P0, P1, PT, 0x2f, 0xf2 ;  /* 0x0000000000f2781c */ /* 0x000fda0000702577 */
[----:B------:R-:W-:Y:S05]  /*0a40*/  @P0 BRA `(.L_x_31) ;  /* 0x0000000400000947 */ /* 0x000fea0003800000 */
[----:B------:R-:W-:Y:S02]  /*0a50*/  ISETP.GE.AND P0, PT, R15, RZ, PT ;  /* 0x000000ff0f00720c */ /* 0x000fe40003f06270 */
[----:B------:R-:W-:-:S11]  /*0a60*/  ISETP.GE.AND P1, PT, R14, RZ, PT ;  /* 0x000000ff0e00720c */ /* 0x000fd60003f26270 */
[----:B------:R-:W-:Y:S02]  /*0a70*/  @P0 IMAD.MOV.U32 R10, RZ, RZ, RZ ;  /* 0x000000ffff0a0224 */ /* 0x000fe400078e00ff */
[----:B------:R-:W-:Y:S01]  /*0a80*/  @!P0 FFMA R12, R0, 1.84467440737095516160e+19, RZ ;  /* 0x5f800000000c8823 */ /* 0x000fe200000000ff */
[----:B------:R-:W-:Y:S02]  /*0a90*/  @!P0 IMAD.MOV.U32 R10, RZ, RZ, -0x40 ;  /* 0xffffffc0ff0a8424 */ /* 0x000fe400078e00ff */
[----:B------:R-:W-:Y:S02]  /*0aa0*/  @!P1 FFMA R13, R3, 1.84467440737095516160e+19, RZ ;  /* 0x5f800000030d9823 */ /* 0x000fe400000000ff */
[----:B------:R-:W-:-:S07]  /*0ab0*/  @!P1 VIADD R10, R10, 0x40 ;  /* 0x000000400a0a9836 */ /* 0x000fce0000000000 */
.L_x_27:
[----:B------:R-:W-:Y:S01]  /*0ac0*/  LEA R0, R11, 0xc0800000, 0x17 ;  /* 0xc08000000b007811 */ /* 0x000fe200078eb8ff */
[----:B------:R-:W-:Y:S03]  /*0ad0*/  BSSY.RECONVERGENT B2, `(.L_x_32) ;  /* 0x0000036000027945 */ /* 0x000fe60003800200 */
[----:B------:R-:W-:Y:S01]  /*0ae0*/  IADD3 R14, PT, PT, -R0, R13, RZ ;  /* 0x0000000d000e7210 */ /* 0x000fe20007ffe1ff */
[----:B------:R-:W-:-:S03]  /*0af0*/  VIADD R13, R16, 0xffffff81 ;  /* 0xffffff81100d7836 */ /* 0x000fc60000000000 */
[----:B------:R-:W0:Y:S01]  /*0b00*/  MUFU.RCP R15, R14 ;  /* 0x0000000e000f7308 */ /* 0x000e220000001000 */
[----:B------:R-:W-:Y:S01]  /*0b10*/  FADD.FTZ R17, -R14, -RZ ;  /* 0x800000ff0e117221 */ /* 0x000fe20000010100 */
[C---:B------:R-:W-:Y:S01]  /*0b20*/  IMAD R0, R13.reuse, -0x800000, R12 ;  /* 0xff8000000d007824 */ /* 0x040fe200078e020c */
[----:B------:R-:W-:-:S05]  /*0b30*/  IADD3 R13, PT, PT, R13, 0x7f, -R11 ;  /* 0x0000007f0d0d7810 */ /* 0x000fca0007ffe80b */
[----:B------:R-:W-:Y:S02]  /*0b40*/  IMAD.IADD R13, R13, 0x1, R10 ;  /* 0x000000010d0d7824 */ /* 0x000fe400078e020a */
[----:B0-----:R-:W-:-:S04]  /*0b50*/  FFMA R16, R15, R17, 1 ;  /* 0x3f8000000f107423 */ /* 0x001fc80000000011 */
[----:B------:R-:W-:-:S04]  /*0b60*/  FFMA R19, R15, R16, R15 ;  /* 0x000000100f137223 */ /* 0x000fc8000000000f */
[----:B------:R-:W-:-:S04]  /*0b70*/  FFMA R12, R0, R19, RZ ;  /* 0x00000013000c7223 */ /* 0x000fc800000000ff */
[----:B------:R-:W-:-:S04]  /*0b80*/  FFMA R15, R17, R12, R0 ;  /* 0x0000000c110f7223 */ /* 0x000fc80000000000 */
[----:B------:R-:W-:-:S04]  /*0b90*/  FFMA R16, R19, R15, R12 ;  /* 0x0000000f13107223 */ /* 0x000fc8000000000c */
[----:B------:R-:W-:-:S04]  /*0ba0*/  FFMA R17, R17, R16, R0 ;  /* 0x0000001011117223 */ /* 0x000fc80000000000 */
[----:B------:R-:W-:-:S05]  /*0bb0*/  FFMA R0, R19, R17, R16 ;  /* 0x0000001113007223 */ /* 0x000fca0000000010 */
[----:B------:R-:W-:-:S04]  /*0bc0*/  SHF.R.U32.HI R11, RZ, 0x17, R0 ;  /* 0x00000017ff0b7819 */ /* 0x000fc80000011600 */
[----:B------:R-:W-:-:S05]  /*0bd0*/  LOP3.LUT R11, R11, 0xff, RZ, 0xc0, !PT ;  /* 0x000000ff0b0b7812 */ /* 0x000fca00078ec0ff */
[----:B------:R-:W-:-:S05]  /*0be0*/  IMAD.IADD R14, R11, 0x1, R13 ;  /* 0x000000010b0e7824 */ /* 0x000fca00078e020d */
[----:B------:R-:W-:-:S04]  /*0bf0*/  IADD3 R10, PT, PT, R14, -0x1, RZ ;  /* 0xffffffff0e0a7810 */ /* 0x000fc80007ffe0ff */
[----:B------:R-:W-:-:S13]  /*0c00*/  ISETP.GE.U32.AND P0, PT, R10, 0xfe, PT ;  /* 0x000000fe0a00780c */ /* 0x000fda0003f06070 */
[----:B------:R-:W-:Y:S05]  /*0c10*/  @!P0 BRA `(.L_x_33) ;  /* 0x0000000000808947 */ /* 0x000fea0003800000 */
[----:B------:R-:W-:-:S13]  /*0c20*/  ISETP.GT.AND P0, PT, R14, 0xfe, PT ;  /* 0x000000fe0e00780c */ /* 0x000fda0003f04270 */
[----:B------:R-:W-:Y:S05]  /*0c30*/  @P0 BRA `(.L_x_34) ;  /* 0x00000000006c0947 */ /* 0x000fea0003800000 */
[----:B------:R-:W-:-:S13]  /*0c40*/  ISETP.GE.AND P0, PT, R14, 0x1, PT ;  /* 0x000000010e00780c */ /* 0x000fda0003f06270 */
[----:B------:R-:W-:Y:S05]  /*0c50*/  @P0 BRA `(.L_x_35) ;  /* 0x0000000000740947 */ /* 0x000fea0003800000 */
[----:B------:R-:W-:Y:S02]  /*0c60*/  ISETP.GE.AND P0, PT, R14, -0x18, PT ;  /* 0xffffffe80e00780c */ /* 0x000fe40003f06270 */
[----:B------:R-:W-:-:S11]  /*0c70*/  LOP3.LUT R0, R0, 0x80000000, RZ, 0xc0, !PT ;  /* 0x8000000000007812 */ /* 0x000fd600078ec0ff */
[----:B------:R-:W-:Y:S05]  /*0c80*/  @!P0 BRA `(.L_x_35) ;  /* 0x0000000000688947 */ /* 0x000fea0003800000 */
[CCC-:B------:R-:W-:Y:S01]  /*0c90*/  FFMA.RZ R10, R19.reuse, R17.reuse, R16.reuse ;  /* 0x00000011130a7223 */ /* 0x1c0fe2000000c010 */
[C---:B------:R-:W-:Y:S02]  /*0ca0*/  VIADD R13, R14.reuse, 0x20 ;  /* 0x000000200e0d7836 */ /* 0x040fe40000000000 */
[CCC-:B------:R-:W-:Y:S01]  /*0cb0*/  FFMA.RM R11, R19.reuse, R17.reuse, R16.reuse ;  /* 0x00000011130b7223 */ /* 0x1c0fe20000004010 */
[----:B------:R-:W-:Y:S02]  /*0cc0*/  ISETP.NE.AND P2, PT, R14, RZ, PT ;  /* 0x000000ff0e00720c */ /* 0x000fe40003f45270 */
[----:B------:R-:W-:Y:S01]  /*0cd0*/  LOP3.LUT R12, R10, 0x7fffff, RZ, 0xc0, !PT ;  /* 0x007fffff0a0c7812 */ /* 0x000fe200078ec0ff */
[----:B------:R-:W-:Y:S01]  /*0ce0*/  FFMA.RP R10, R19, R17, R16 ;  /* 0x00000011130a7223 */ /* 0x000fe20000008010 */
[----:B------:R-:W-:Y:S01]  /*0cf0*/  ISETP.NE.AND P1, PT, R14, RZ, PT ;  /* 0x000000ff0e00720c */ /* 0x000fe20003f25270 */
[----:B------:R-:W-:Y:S01]  /*0d00*/  IMAD.MOV R14, RZ, RZ, -R14 ;  /* 0x000000ffff0e7224 */ /* 0x000fe200078e0a0e */
[----:B------:R-:W-:-:S02]  /*0d10*/  LOP3.LUT R12, R12, 0x800000, RZ, 0xfc, !PT ;  /* 0x008000000c0c7812 */ /* 0x000fc400078efcff */
[----:B------:R-:W-:Y:S02]  /*0d20*/  FSETP.NEU.FTZ.AND P0, PT, R10, R11, PT ;  /* 0x0000000b0a00720b */ /* 0x000fe40003f1d000 */
[----:B------:R-:W-:Y:S02]  /*0d30*/  SHF.L.U32 R13, R12, R13, RZ ;  /* 0x0000000d0c0d7219 */ /* 0x000fe400000006ff */
[----:B------:R-:W-:Y:S02]  /*0d40*/  SEL R11, R14, RZ, P2 ;  /* 0x000000ff0e0b7207 */ /* 0x000fe40001000000 */
[----:B------:R-:W-:Y:S02]  /*0d50*/  ISETP.NE.AND P1, PT, R13, RZ, P1 ;  /* 0x000000ff0d00720c */ /* 0x000fe40000f25270 */
[----:B------:R-:W-:Y:S02]  /*0d60*/  SHF.R.U32.HI R11, RZ, R11, R12 ;  /* 0x0000000bff0b7219 */ /* 0x000fe4000001160c */
[----:B------:R-:W-:-:S02]  /*0d70*/  PLOP3.LUT P0, PT, P0, P1, PT, 0xf8, 0x8f ;  /* 0x00000000008f781c */ /* 0x000fc40000703f70 */
[----:B------:R-:W-:Y:S02]  /*0d80*/  SHF.R.U32.HI R13, RZ, 0x1, R11 ;  /* 0x00000001ff0d7819 */ /* 0x000fe4000001160b */
[----:B------:R-:W-:-:S04]  /*0d90*/  SEL R10, RZ, 0x1, !P0 ;  /* 0x00000001ff0a7807 */ /* 0x000fc80004000000 */
[----:B------:R-:W-:-:S04]  /*0da0*/  LOP3.LUT R10, R10, 0x1, R13, 0xf8, !PT ;  /* 0x000000010a0a7812 */ /* 0x000fc800078ef80d */
[----:B------:R-:W-:-:S05]  /*0db0*/  LOP3.LUT R10, R10, R11, RZ, 0xc0, !PT ;  /* 0x0000000b0a0a7212 */ /* 0x000fca00078ec0ff */
[----:B------:R-:W-:-:S05]  /*0dc0*/  IMAD.IADD R13, R13, 0x1, R10 ;  /* 0x000000010d0d7824 */ /* 0x000fca00078e020a */
[----:B------:R-:W-:Y:S01]  /*0dd0*/  LOP3.LUT R0, R13, R0, RZ, 0xfc, !PT ;  /* 0x000000000d007212 */ /* 0x000fe200078efcff */
[----:B------:R-:W-:Y:S06]  /*0de0*/  BRA `(.L_x_35) ;  /* 0x0000000000107947 */ /* 0x000fec0003800000 */
.L_x_34:
[----:B------:R-:W-:-:S04]  /*0df0*/  LOP3.LUT R0, R0, 0x80000000, RZ, 0xc0, !PT ;  /* 0x8000000000007812 */ /* 0x000fc800078ec0ff */
[----:B------:R-:W-:Y:S01]  /*0e00*/  LOP3.LUT R0, R0, 0x7f800000, RZ, 0xfc, !PT ;  /* 0x7f80000000007812 */ /* 0x000fe200078efcff */
[----:B------:R-:W-:Y:S06]  /*0e10*/  BRA `(.L_x_35) ;  /* 0x0000000000047947 */ /* 0x000fec0003800000 */
.L_x_33:
[----:B------:R-:W-:-:S07]  /*0e20*/  LEA R0, R13, R0, 0x17 ;  /* 0x000000000d007211 */ /* 0x000fce00078eb8ff */
.L_x_35:
[----:B------:R-:W-:Y:S05]  /*0e30*/  BSYNC.RECONVERGENT B2 ;  /* 0x0000000000027941 */ /* 0x000fea0003800200 */
.L_x_32:
[----:B------:R-:W-:Y:S05]  /*0e40*/  BRA `(.L_x_36) ;  /* 0x0000000000207947 */ /* 0x000fea0003800000 */
.L_x_31:
[----:B------:R-:W-:-:S04]  /*0e50*/  LOP3.LUT R0, R13, 0x80000000, R12, 0x48, !PT ;  /* 0x800000000d007812 */ /* 0x000fc800078e480c */
[----:B------:R-:W-:Y:S01]  /*0e60*/  LOP3.LUT R0, R0, 0x7f800000, RZ, 0xfc, !PT ;  /* 0x7f80000000007812 */ /* 0x000fe200078efcff */
[----:B------:R-:W-:Y:S06]  /*0e70*/  BRA `(.L_x_36) ;  /* 0x0000000000147947 */ /* 0x000fec0003800000 */
.L_x_30:
[----:B------:R-:W-:Y:S01]  /*0e80*/  LOP3.LUT R0, R13, 0x80000000, R12, 0x48, !PT ;  /* 0x800000000d007812 */ /* 0x000fe200078e480c */
[----:B------:R-:W-:Y:S06]  /*0e90*/  BRA `(.L_x_36) ;  /* 0x00000000000c7947 */ /* 0x000fec0003800000 */
.L_x_29:
[----:B------:R-:W0:Y:S01]  /*0ea0*/  MUFU.RSQ R0, -QNAN ;  /* 0xffc0000000007908 */ /* 0x000e220000001400 */
[----:B------:R-:W-:Y:S05]  /*0eb0*/  BRA `(.L_x_36) ;  /* 0x0000000000047947 */ /* 0x000fea0003800000 */
.L_x_28:
[----:B------:R-:W-:-:S07]  /*0ec0*/  FADD.FTZ R0, R0, R3 ;  /* 0x0000000300007221 */ /* 0x000fce0000010000 */
.L_x_36:
[----:B------:R-:W-:Y:S05]  /*0ed0*/  BSYNC.RECONVERGENT B1 ;  /* 0x0000000000017941 */ /* 0x000fea0003800200 */
.L_x_26:
[----:B------:R-:W-:Y:S02]  /*0ee0*/  IMAD.MOV.U32 R10, RZ, RZ, R8 ;  /* 0x000000ffff0a7224 */ /* 0x000fe400078e0008 */
[----:B------:R-:W-:-:S04]  /*0ef0*/  IMAD.MOV.U32 R11, RZ, RZ, 0x0 ;  /* 0x00000000ff0b7424 */ /* 0x000fc800078e00ff */
[----:B0-----:R-:W-:Y:S05]  /*0f00*/  RET.REL.NODEC R10 `(_Z18softmax_activationPfS_i) ;  /* 0xfffffff00a3c7950 */ /* 0x001fea0003c3ffff */
.L_x_37:
        /* <DEDUP_REMOVED lines=15> */
.L_x_46:


//--------------------- .text._Z15relu_activationPfi --------------------------
	.section	.text._Z15relu_activationPfi,"ax",@progbits
	.align	128
        .global         _Z15relu_activationPfi
        .type           _Z15relu_activationPfi,@function
        .size           _Z15relu_activationPfi,(.L_x_51 - _Z15relu_activationPfi)
        .other          _Z15relu_activationPfi,@"STO_CUDA_ENTRY STV_DEFAULT"
_Z15relu_activationPfi:
.text._Z15relu_activationPfi:
        /* <DEDUP_REMOVED lines=9> */
[----:B------:R-:W1:Y:S01]  /*0090*/  LDCU.64 UR4, c[0x0][0x358] ;  /* 0x00006b00ff0477ac */ /* 0x000e620008000a00 */
[----:B0-----:R-:W-:-:S05]  /*00a0*/  IMAD.WIDE R2, R5, 0x4, R2 ;  /* 0x0000000405027825 */ /* 0x001fca00078e0202 */
[----:B-1----:R-:W2:Y:S02]  /*00b0*/  LDG.E R0, desc[UR4][R2.64] ;  /* 0x0000000402007981 */ /* 0x002ea4000c1e1900 */
[----:B--2---:R-:W-:-:S05]  /*00c0*/  FMNMX R5, RZ, R0, !PT ;  /* 0x00000000ff057209 */ /* 0x004fca0007800000 */
[----:B------:R-:W-:Y:S01]  /*00d0*/  STG.E desc[UR4][R2.64], R5 ;  /* 0x0000000502007986 */ /* 0x000fe2000c101904 */
[----:B------:R-:W-:Y:S05]  /*00e0*/  EXIT ;  /* 0x000000000000794d */ /* 0x000fea0003800000 */
.L_x_38:
        /* <DEDUP_REMOVED lines=9> */
.L_x_51:


//--------------------- .text._Z11matvec_multPfS_S_S_ii --------------------------
	.section	.text._Z11matvec_multPfS_S_S_ii,"ax",@progbits
	.align	128
        .global         _Z11matvec_multPfS_S_S_ii
        .type           _Z11matvec_multPfS_S_S_ii,@function
        .size           _Z11matvec_multPfS_S_S_ii,(.L_x_52 - _Z11matvec_multPfS_S_S_ii)
        .other          _Z11matvec_multPfS_S_S_ii,@"STO_CUDA_ENTRY STV_DEFAULT"
_Z11matvec_multPfS_S_S_ii:
.text._Z11matvec_multPfS_S_S_ii:
        /* <DEDUP_REMOVED lines=10> */
[----:B------:R-:W2:Y:S01]  /*00a0*/  LDCU UR8, c[0x0][0x3a4] ;  /* 0x00007480ff0877ac */ /* 0x000ea20008000800 */
[----:B0-----:R-:W-:-:S05]  /*00b0*/  IMAD.WIDE R2, R0, 0x4, R2 ;  /* 0x0000000400027825 */ /* 0x001fca00078e0202 */
[----:B-1----:R0:W5:Y:S01]  /*00c0*/  LDG.E R15, desc[UR16][R2.64] ;  /* 0x00000010020f7981 */ /* 0x002162000c1e1900 */
[----:B--2---:R-:W-:-:S09]  /*00d0*/  UISETP.GE.AND UP0, UPT, UR8, 0x1, UPT ;  /* 0x000000010800788c */ /* 0x004fd2000bf06270 */
[----:B0-----:R-:W-:Y:S05]  /*00e0*/  BRA.U !UP0, `(.L_x_39) ;  /* 0x00000009085c7547 */ /* 0x001fea000b800000 */
[----:B------:R-:W-:Y:S01]  /*00f0*/  UISETP.GE.U32.AND UP1, UPT, UR8, 0x10, UPT ;  /* 0x000000100800788c */ /* 0x000fe2000bf26070 */
[----:B------:R-:W-:Y:S01]  /*0100*/  HFMA2 R8, -RZ, RZ, 0, 0 ;  /* 0x00000000ff087431 */ /* 0x000fe200000001ff */
[----:B------:R-:W-:Y:S02]  /*0110*/  ULOP3.LUT UR9, UR8, 0xf, URZ, 0xc0, !UPT ;  /* 0x0000000f08097892 */ /* 0x000fe4000f8ec0ff */
[----:B------:R-:W-:Y:S02]  /*0120*/  IMAD R7, R0, UR8, RZ ;  /* 0x0000000800077c24 */ /* 0x000fe4000f8e02ff */
[----:B------:R-:W-:-:S03]  /*0130*/  UISETP.NE.AND UP0, UPT, UR9, URZ, UPT ;  /* 0x000000ff0900728c */ /* 0x000fc6000bf05270 */
[----:B------:R-:W-:Y:S08]  /*0140*/  BRA.U !UP1, `(.L_x_40) ;  /* 0x0000000509107547 */ /* 0x000ff0000b800000 */
[----:B------:R-:W0:Y:S01]  /*0150*/  LDCU.128 UR12, c[0x0][0x380] ;  /* 0x00007000ff0c77ac */ /* 0x000e220008000c00 */
[----:B------:R-:W-:Y:S01]  /*0160*/  MOV R6, R7 ;  /* 0x0000000700067202 */ /* 0x000fe20000000f00 */
[----:B------:R-:W-:-:S04]  /*0170*/  ULOP3.LUT UR10, UR8, 0x7ffffff0, URZ, 0xc0, !UPT ;  /* 0x7ffffff0080a7892 */ /* 0x000fc8000f8ec0ff */
[----:B------:R-:W-:Y:S02]  /*0180*/  UIADD3 UR11, UPT, UPT, -UR10, URZ, URZ ;  /* 0x000000ff0a0b7290 */ /* 0x000fe4000fffe1ff */
[----:B------:R-:W-:Y:S01]  /*0190*/  MOV R8, UR10 ;  /* 0x0000000a00087c02 */ /* 0x000fe20008000f00 */
[----:B0-----:R-:W-:Y:S02]  /*01a0*/  UIADD3 UR4, UP2, UPT, UR14, 0x20, URZ ;  /* 0x000000200e047890 */ /* 0x001fe4000ff5e0ff */
[----:B------:R-:W-:Y:S02]  /*01b0*/  UIADD3 UR6, UP1, UPT, UR12, 0x20, URZ ;  /* 0x000000200c067890 */ /* 0x000fe4000ff3e0ff */
[----:B------:R-:W-:Y:S02]  /*01c0*/  UIADD3.X UR5, UPT, UPT, URZ, UR15, URZ, UP2, !UPT ;  /* 0x0000000fff057290 */ /* 0x000fe400097fe4ff */
[----:B------:R-:W-:Y:S01]  /*01d0*/  MOV R2, UR4 ;  /* 0x0000000400027c02 */ /* 0x000fe20008000f00 */
[----:B------:R-:W-:-:S03]  /*01e0*/  UIADD3.X UR7, UPT, UPT, URZ, UR13, URZ, UP1, !UPT ;  /* 0x0000000dff077290 */ /* 0x000fc60008ffe4ff */
[----:B------:R-:W-:-:S09]  /*01f0*/  MOV R3, UR5 ;  /* 0x0000000500037c02 */ /* 0x000fd20008000f00 */
.L_x_41:
[----:B------:R-:W-:Y:S01]  /*0200*/  MOV R4, UR6 ;  /* 0x0000000600047c02 */ /* 0x000fe20008000f00 */
[----:B------:R-:W2:Y:S01]  /*0210*/  LDG.E R17, desc[UR16][R2.64+-0x20] ;  /* 0xffffe01002117981 */ /* 0x000ea2000c1e1900 */
[----:B------:R-:W-:-:S03]  /*0220*/  MOV R5, UR7 ;  /* 0x0000000700057c02 */ /* 0x000fc60008000f00 */
[----:B------:R-:W3:Y:S01]  /*0230*/  LDG.E R25, desc[UR16][R2.64+-0x1c] ;  /* 0xffffe41002197981 */ /* 0x000ee2000c1e1900 */
[----:B------:R-:W-:-:S03]  /*0240*/  IMAD.WIDE R4, R6, 0x4, R4 ;  /* 0x0000000406047825 */ /* 0x000fc600078e0204 */
[----:B------:R-:W4:Y:S04]  /*0250*/  LDG.E R19, desc[UR16][R2.64+-0x18] ;  /* 0xffffe81002137981 */ /* 0x000f28000c1e1900 */
[----:B------:R-:W2:Y:S04]  /*0260*/  LDG.E R16, desc[UR16][R4.64+-0x20] ;  /* 0xffffe01004107981 */ /* 0x000ea8000c1e1900 */
[----:B------:R-:W3:Y:S04]  /*0270*/  LDG.E R18, desc[UR16][R4.64+-0x1c] ;  /* 0xffffe41004127981 */ /* 0x000ee8000c1e1900 */
[----:B------:R-:W4:Y:S04]  /*0280*/  LDG.E R20, desc[UR16][R4.64+-0x18] ;  /* 0xffffe81004147981 */ /* 0x000f28000c1e1900 */
        /* <DEDUP_REMOVED lines=9> */
[----:B------:R-:W4:Y:S01]  /*0320*/  LDG.E R14, desc[UR16][R4.64+-0x4] ;  /* 0xfffffc10040e7981 */ /* 0x000f22000c1e1900 */
[----:B--2--5:R-:W-:-:S03]  /*0330*/  FFMA R17, R16, R17, R15 ;  /* 0x0000001110117223 */ /* 0x024fc6000000000f */
[----:B------:R-:W2:Y:S04]  /*0340*/  LDG.E R15, desc[UR16][R2.64] ;  /* 0x00000010020f7981 */ /* 0x000ea8000c1e1900 */
[----:B------:R-:W2:Y:S01]  /*0350*/  LDG.E R16, desc[UR16][R4.64] ;  /* 0x0000001004107981 */ /* 0x000ea2000c1e1900 */
[----:B---3--:R-:W-:-:S03]  /*0360*/  FFMA R25, R18, R25, R17 ;  /* 0x0000001912197223 */ /* 0x008fc60000000011 */
[----:B------:R-:W3:Y:S01]  /*0370*/  LDG.E R17, desc[UR16][R2.64+0x4] ;  /* 0x0000041002117981 */ /* 0x000ee2000c1e1900 */
[----:B----4-:R-:W-:-:S03]  /*0380*/  FFMA R26, R20, R19, R25 ;  /* 0x00000013141a7223 */ /* 0x010fc60000000019 */
[----:B------:R-:W3:Y:S04]  /*0390*/  LDG.E R18, desc[UR16][R4.64+0x4] ;  /* 0x0000041004127981 */ /* 0x000ee8000c1e1900 */
[----:B------:R-:W4:Y:S01]  /*03a0*/  LDG.E R20, desc[UR16][R2.64+0x8] ;  /* 0x0000081002147981 */ /* 0x000f22000c1e1900 */
[----:B------:R-:W-:-:S03]  /*03b0*/  FFMA R25, R21, R22, R26 ;  /* 0x0000001615197223 */ /* 0x000fc6000000001a */
[----:B------:R-:W4:Y:S04]  /*03c0*/  LDG.E R19, desc[UR16][R4.64+0x8] ;  /* 0x0000081004137981 */ /* 0x000f28000c1e1900 */
        /* <DEDUP_REMOVED lines=9> */
[----:B------:R-:W4:Y:S04]  /*0460*/  LDG.E R11, desc[UR16][R2.64+0x18] ;  /* 0x00001810020b7981 */ /* 0x000f28000c1e1900 */
[----:B------:R-:W4:Y:S04]  /*0470*/  LDG.E R12, desc[UR16][R4.64+0x18] ;  /* 0x00001810040c7981 */ /* 0x000f28000c1e1900 */
[----:B------:R-:W4:Y:S04]  /*0480*/  LDG.E R25, desc[UR16][R4.64+0x1c] ;  /* 0x00001c1004197981 */ /* 0x000f28000c1e1900 */
[----:B------:R0:W4:Y:S01]  /*0490*/  LDG.E R26, desc[UR16][R2.64+0x1c] ;  /* 0x00001c10021a7981 */ /* 0x000122000c1e1900 */
[----:B------:R-:W-:Y:S01]  /*04a0*/  FFMA R13, R14, R13, R27 ;  /* 0x0000000d0e0d7223 */ /* 0x000fe2000000001b */
[----:B------:R-:W-:-:S04]  /*04b0*/  UIADD3 UR11, UPT, UPT, UR11, 0x10, URZ ;  /* 0x000000100b0b7890 */ /* 0x000fc8000fffe0ff */
[----:B------:R-:W-:Y:S01]  /*04c0*/  UISETP.NE.AND UP1, UPT, UR11, URZ, UPT ;  /* 0x000000ff0b00728c */ /* 0x000fe2000bf25270 */
[----:B0-----:R-:W-:Y:S02]  /*04d0*/  IADD3 R2, P0, PT, R2, 0x40, RZ ;  /* 0x0000004002027810 */ /* 0x001fe40007f1e0ff */
[----:B------:R-:W-:Y:S02]  /*04e0*/  IADD3 R6, PT, PT, R6, 0x10, RZ ;  /* 0x0000001006067810 */ /* 0x000fe40007ffe0ff */
[----:B------:R-:W-:Y:S01]  /*04f0*/  IADD3.X R3, PT, PT, RZ, R3, RZ, P0, !PT ;  /* 0x00000003ff037210 */ /* 0x000fe200007fe4ff */
[----:B--2---:R-:W-:-:S04]  /*0500*/  FFMA R13, R16, R15, R13 ;  /* 0x0000000f100d7223 */ /* 0x004fc8000000000d */
[----:B---3--:R-:W-:-:S04]  /*0510*/  FFMA R18, R18, R17, R13 ;  /* 0x0000001112127223 */ /* 0x008fc8000000000d */
[----:B----4-:R-:W-:-:S04]  /*0520*/  FFMA R18, R19, R20, R18 ;  /* 0x0000001413127223 */ /* 0x010fc80000000012 */
[----:B------:R-:W-:-:S04]  /*0530*/  FFMA R18, R21, R22, R18 ;  /* 0x0000001615127223 */ /* 0x000fc80000000012 */
[----:B------:R-:W-:-:S04]  /*0540*/  FFMA R18, R23, R24, R18 ;  /* 0x0000001817127223 */ /* 0x000fc80000000012 */
[----:B------:R-:W-:-:S04]  /*0550*/  FFMA R9, R9, R10, R18 ;  /* 0x0000000a09097223 */ /* 0x000fc80000000012 */
[----:B------:R-:W-:-:S04]  /*0560*/  FFMA R12, R12, R11, R9 ;  /* 0x0000000b0c0c7223 */ /* 0x000fc80000000009 */
[----:B------:R-:W-:Y:S01]  /*0570*/  FFMA R15, R25, R26, R12 ;  /* 0x0000001a190f7223 */ /* 0x000fe2000000000c */
[----:B------:R-:W-:Y:S06]  /*0580*/  BRA.U UP1, `(.L_x_41) ;  /* 0xfffffffd011c7547 */ /* 0x000fec000b83ffff */
.L_x_40:
[----:B------:R-:W-:Y:S05]  /*0590*/  BRA.U !UP0, `(.L_x_39) ;  /* 0x0000000508307547 */ /* 0x000fea000b800000 */
[----:B------:R-:W-:Y:S02]  /*05a0*/  UISETP.GE.U32.AND UP0, UPT, UR9, 0x8, UPT ;  /* 0x000000080900788c */ /* 0x000fe4000bf06070 */
[----:B------:R-:W-:-:S04]  /*05b0*/  ULOP3.LUT UR5, UR8, 0x7, URZ, 0xc0, !UPT ;  /* 0x0000000708057892 */ /* 0x000fc8000f8ec0ff */
[----:B------:R-:W-:-:S03]  /*05c0*/  UISETP.NE.AND UP1, UPT, UR5, URZ, UPT ;  /* 0x000000ff0500728c */ /* 0x000fc6000bf25270 */
[----:B------:R-:W-:Y:S08]  /*05d0*/  BRA.U !UP0, `(.L_x_42) ;  /* 0x0000000108787547 */ /* 0x000ff0000b800000 */
[----:B------:R-:W0:Y:S01]  /*05e0*/  LDC.64 R2, c[0x0][0x380] ;  /* 0x0000e000ff027b82 */ /* 0x000e220000000a00 */
[----:B------:R-:W-:-:S07]  /*05f0*/  IADD3 R9, PT, PT, R7, R8, RZ ;  /* 0x0000000807097210 */ /* 0x000fce0007ffe0ff */
[----:B------:R-:W1:Y:S01]  /*0600*/  LDC.64 R4, c[0x0][0x388] ;  /* 0x0000e200ff047b82 */ /* 0x000e620000000a00 */
[----:B0-----:R-:W-:-:S05]  /*0610*/  IMAD.WIDE R2, R9, 0x4, R2 ;  /* 0x0000000409027825 */ /* 0x001fca00078e0202 */
[----:B------:R-:W2:Y:S01]  /*0620*/  LDG.E R10, desc[UR16][R2.64] ;  /* 0x00000010020a7981 */ /* 0x000ea2000c1e1900 */
[----:B-1----:R-:W-:-:S03]  /*0630*/  IMAD.WIDE.U32 R4, R8, 0x4, R4 ;  /* 0x0000000408047825 */ /* 0x002fc600078e0004 */
[----:B------:R-:W3:Y:S04]  /*0640*/  LDG.E R13, desc[UR16][R2.64+0x4] ;  /* 0x00000410020d7981 */ /* 0x000ee8000c1e1900 */
        /* <DEDUP_REMOVED lines=14> */
[----:B------:R-:W-:Y:S01]  /*0730*/  IADD3 R8, PT, PT, R8, 0x8, RZ ;  /* 0x0000000808087810 */ /* 0x000fe20007ffe0ff */
[----:B--2--5:R-:W-:-:S04]  /*0740*/  FFMA R10, R10, R11, R15 ;  /* 0x0000000b0a0a7223 */ /* 0x024fc8000000000f */
[----:B---3--:R-:W-:-:S04]  /*0750*/  FFMA R10, R13, R12, R10 ;  /* 0x0000000c0d0a7223 */ /* 0x008fc8000000000a */
[----:B----4-:R-:W-:-:S04]  /*0760*/  FFMA R10, R17, R14, R10 ;  /* 0x0000000e110a7223 */ /* 0x010fc8000000000a */
[----:B------:R-:W-:-:S04]  /*0770*/  FFMA R10, R19, R16, R10 ;  /* 0x00000010130a7223 */ /* 0x000fc8000000000a */
[----:B------:R-:W-:-:S04]  /*0780*/  FFMA R10, R21, R18, R10 ;  /* 0x00000012150a7223 */ /* 0x000fc8000000000a */
[----:B------:R-:W-:-:S04]  /*0790*/  FFMA R23, R23, R20, R10 ;  /* 0x0000001417177223 */ /* 0x000fc8000000000a */
[----:B------:R-:W-:-:S04]  /*07a0*/  FFMA R6, R6, R9, R23 ;  /* 0x0000000906067223 */ /* 0x000fc80000000017 */
[----:B------:R-:W-:-:S07]  /*07b0*/  FFMA R15, R25, R22, R6 ;  /* 0x00000016190f7223 */ /* 0x000fce0000000006 */
.L_x_42:
        /* <DEDUP_REMOVED lines=22> */
[----:B------:R-:W-:-:S07]  /*0920*/  FFMA R15, R17, R14, R6 ;  /* 0x0000000e110f7223 */ /* 0x000fce0000000006 */
.L_x_43:
[----:B------:R-:W-:Y:S05]  /*0930*/  BRA.U !UP1, `(.L_x_39) ;  /* 0x0000000109487547 */ /* 0x000fea000b800000 */
[----:B------:R-:W0:Y:S01]  /*0940*/  LDC.64 R2, c[0x0][0x388] ;  /* 0x0000e200ff027b82 */ /* 0x000e220000000a00 */
[----:B------:R-:W-:Y:S01]  /*0950*/  IADD3 R7, PT, PT, R7, R8, RZ ;  /* 0x0000000807077210 */ /* 0x000fe20007ffe0ff */
[----:B------:R-:W-:-:S06]  /*0960*/  UIADD3 UR4, UPT, UPT, -UR4, URZ, URZ ;  /* 0x000000ff04047290 */ /* 0x000fcc000fffe1ff */
[----:B------:R-:W1:Y:S01]  /*0970*/  LDC.64 R10, c[0x0][0x380] ;  /* 0x0000e000ff0a7b82 */ /* 0x000e620000000a00 */
[----:B0-----:R-:W-:-:S03]  /*0980*/  IMAD.WIDE.U32 R2, R8, 0x4, R2 ;  /* 0x0000000408027825 */ /* 0x001fc600078e0002 */
[----:B------:R-:W-:Y:S02]  /*0990*/  MOV R6, R2 ;  /* 0x0000000200067202 */ /* 0x000fe40000000f00 */
[----:B------:R-:W-:-:S07]  /*09a0*/  MOV R5, R3 ;  /* 0x0000000300057202 */ /* 0x000fce0000000f00 */
.L_x_44:
[----:B-1----:R-:W-:Y:S01]  /*09b0*/  IMAD.WIDE R2, R7, 0x4, R10 ;  /* 0x0000000407027825 */ /* 0x002fe200078e020a */
[----:B------:R-:W-:-:S05]  /*09c0*/  MOV R4, R6 ;  /* 0x0000000600047202 */ /* 0x000fca0000000f00 */
[----:B------:R-:W2:Y:S04]  /*09d0*/  LDG.E R2, desc[UR16][R2.64] ;  /* 0x0000001002027981 */ /* 0x000ea8000c1e1900 */
[----:B------:R0:W2:Y:S01]  /*09e0*/  LDG.E R4, desc[UR16][R4.64] ;  /* 0x0000001004047981 */ /* 0x0000a2000c1e1900 */
[----:B------:R-:W-:Y:S01]  /*09f0*/  UIADD3 UR4, UPT, UPT, UR4, 0x1, URZ ;  /* 0x0000000104047890 */ /* 0x000fe2000fffe0ff */
[----:B------:R-:W-:Y:S02]  /*0a00*/  IADD3 R6, P0, PT, R6, 0x4, RZ ;  /* 0x0000000406067810 */ /* 0x000fe40007f1e0ff */
[----:B------:R-:W-:Y:S01]  /*0a10*/  IADD3 R7, PT, PT, R7, 0x1, RZ ;  /* 0x0000000107077810 */ /* 0x000fe20007ffe0ff */
[----:B------:R-:W-:Y:S01]  /*0a20*/  UISETP.NE.AND UP0, UPT, UR4, URZ, UPT ;  /* 0x000000ff0400728c */ /* 0x000fe2000bf05270 */
[----:B0-----:R-:W-:Y:S01]  /*0a30*/  IADD3.X R5, PT, PT, RZ, R5, RZ, P0, !PT ;  /* 0x00000005ff057210 */ /* 0x001fe200007fe4ff */
[----:B--2--5:R-:W-:-:S07]  /*0a40*/  FFMA R15, R2, R4, R15 ;  /* 0x00000004020f7223 */ /* 0x024fce000000000f */
[----:B------:R-:W-:Y:S05]  /*0a50*/  BRA.U UP0, `(.L_x_44) ;  /* 0xfffffffd00d47547 */ /* 0x000fea000b83ffff */
.L_x_39:
[----:B------:R-:W0:Y:S02]  /*0a60*/  LDC.64 R2, c[0x0][0x398] ;  /* 0x0000e600ff027b82 */ /* 0x000e240000000a00 */
[----:B0-----:R-:W-:-:S05]  /*0a70*/  IMAD.WIDE R2, R0, 0x4, R2 ;  /* 0x0000000400027825 */ /* 0x001fca00078e0202 */
[----:B-----5:R-:W-:Y:S01]  /*0a80*/  STG.E desc[UR16][R2.64], R15 ;  /* 0x0000000f02007986 */ /* 0x020fe2000c101910 */
[----:B------:R-:W-:Y:S05]  /*0a90*/  EXIT ;  /* 0x000000000000794d */ /* 0x000fea0003800000 */
.L_x_45:
        /* <DEDUP_REMOVED lines=14> */
.L_x_52:


//--------------------- .nv.shared.reserved.0     --------------------------
	.section	.nv.shared.reserved.0,"aw",@nobits
	.weak		__nv_reservedSMEM_offset_0_alias
	.size		__nv_reservedSMEM_offset_0_alias, 0, 64
	.other		__nv_reservedSMEM_offset_0_alias,@"STO_CUDA_RESERVED_SHARED STV_DEFAULT"
__nv_reservedSMEM_offset_0_alias:
	.zero		0
	.zero		64


//--------------------- .nv.shared._Z18softmax_activationPfS_i --------------------------
	.section	.nv.shared._Z18softmax_activationPfS_i,"aw",@nobits
	.sectionflags	@""
	.align	4
.nv.shared._Z18softmax_activationPfS_i:
	.zero		2048


//--------------------- .nv.constant0._Z20accumulate_gradientsPfS_S_S_S_S_ii --------------------------
	.section	.nv.constant0._Z20accumulate_gradientsPfS_S_S_S_S_ii,"a",@progbits
	.sectionflags	@""
	.align	4
.nv.constant0._Z20accumulate_gradientsPfS_S_S_S_S_ii:
	.zero		952


//--------------------- .nv.constant0._Z26compute_hidden_layer_errorPfS_S_S_ii --------------------------
	.section	.nv.constant0._Z26compute_hidden_layer_errorPfS_S_S_ii,"a",@progbits
	.sectionflags	@""
	.align	4
.nv.constant0._Z26compute_hidden_layer_errorPfS_S_S_ii:
	.zero		936


//--------------------- .nv.constant0._Z26compute_output_layer_errorPfS_hi --------------------------
	.section	.nv.constant0._Z26compute_output_layer_errorPfS_hi,"a",@progbits
	.sectionflags	@""
	.align	4
.nv.constant0._Z26compute_output_layer_errorPfS_hi:
	.zero		920


//--------------------- .nv.constant0._Z18softmax_activationPfS_i --------------------------
	.section	.nv.constant0._Z18softmax_activationPfS_i,"a",@progbits
	.sectionflags	@""
	.align	4
.nv.constant0._Z18softmax_activationPfS_i:
	.zero		916


//--------------------- .nv.constant0._Z15relu_activationPfi --------------------------
	.section	.nv.constant0._Z15relu_activationPfi,"a",@progbits
	.sectionflags	@""
	.align	4
.nv.constant0._Z15relu_activationPfi:
	.zero		908


//--------------------- .nv.constant0._Z11matvec_multPfS_S_S_ii --------------------------
	.section	.nv.constant0._Z11matvec_multPfS_S_S_ii,"a",@progbits
	.sectionflags	@""
	.align	4
.nv.constant0._Z11matvec_multPfS_S_S_ii:
	.zero		936


//--------------------- SYMBOLS --------------------------

	.type		.nv.reservedSmem.offset0,@object
	.size		.nv.reservedSmem.offset0,0x4
	.type		.nv.reservedSmem.cap,@object
	.size		.nv.reservedSmem.cap,0x4
